	.target	sm_90a

	.elftype	@"ET_EXEC"


//--------------------- .note.nv.tkinfo           --------------------------
	.section	.note.nv.tkinfo,"",@"SHT_NOTE"
	.sectionflags	@"SHF_NOTE_NV_TKINFO"
	.tkinfo
        /*0018*/ 	.word	0x00000002
        /*0030*/ 	.string	""
        /*0030*/ 	.string	"ptxas"
        /*0030*/ 	.string	"Cuda compilation tools, release 13.0, V13.0.88"
        /*0030*/ 	.string	"Build cuda_13.0.r13.0/compiler.36424714_0"
        /*0030*/ 	.string	"-arch sm_90a -m 64 "



//--------------------- .note.nv.cuinfo           --------------------------
	.section	.note.nv.cuinfo,"",@"SHT_NOTE"
	.sectionflags	@"SHF_NOTE_NV_CUINFO"
        /*0018*/ 	.short	0x0002
        /*001a*/ 	.short	0x005a
        /*001c*/ 	.short	0x0082
	.zero		2


//--------------------- .nv.info                  --------------------------
	.section	.nv.info,"",@"SHT_CUDA_INFO"
	.align	4


	//----- nvinfo : EIATTR_REGCOUNT
	.align		4
        /*0000*/ 	.byte	0x04, 0x2f
        /*0002*/ 	.short	(.L_15 - .L_14)
	.align		4
.L_14:
        /*0004*/ 	.word	index@(_ZN7cutlass13device_kernelINS_4gemm6kernel13GemmUniversalIN4cute5tupleIJiiiiEEENS1_10collective13CollectiveMmaINS1_34MainloopSm90TmaGmmaWarpSpecializedILi5ENS5_IJNS4_1CILi1EEESB_SB_EEENS1_35KernelTmaWarpSpecializedCooperativeEEENS5_IJNSA_ILi256EEENSA_ILi64EEESG_EEENS_10bfloat16_tENS5_IJSB_llEEESI_NS5_IJlSB_lEEENS4_8TiledMMAINS4_8MMA_AtomIJNS4_4SM904GMMA27MMA_64x64x16_F32BF16BF16_SSILNSO_5MajorE1ELSQ_0ELNSO_7ScaleInE1ELSR_1EEEEEENS4_6LayoutINS5_IJNSA_ILi2EEESB_SB_EEENS5_IJSB_NSA_ILi0EEESX_EEEEENS5_IJNS4_10UnderscoreES10_S10_EEEEENS4_13SM90_TMA_LOADENS4_14ComposedLayoutINS4_7SwizzleILi3ELi4ELi3EEENS4_18smem_ptr_flag_bitsILi16EEENSU_INS5_IJSG_NSA_ILi8EEEEEENS5_IJSB_SG_EEEEEEEvNS4_8identityES13_NS14_IS16_S18_NSU_INS5_IJS19_SG_EEENS5_IJSG_SB_EEEEEEEvS1E_EENS_8epilogue10collective6detail29Sm90TmaWarpSpecializedAdapterINS1L_15DefaultEpilogueISI_SK_SK_NS1K_6thread17LinearCombinationISI_Li1EffLNS1P_9ScaleType4KindE0ELNS_15FloatRoundStyleE2ESI_EENS1_15EpilogueDefaultEEEEEvvEEEEvNT_6ParamsE)
        /*0008*/ 	.word	0x000000a8


	//----- nvinfo : EIATTR_FRAME_SIZE
	.align		4
.L_15:
        /*000c*/ 	.byte	0x04, 0x11
        /*000e*/ 	.short	(.L_17 - .L_16)
	.align		4
.L_16:
        /*0010*/ 	.word	index@(_ZN7cutlass13device_kernelINS_4gemm6kernel13GemmUniversalIN4cute5tupleIJiiiiEEENS1_10collective13CollectiveMmaINS1_34MainloopSm90TmaGmmaWarpSpecializedILi5ENS5_IJNS4_1CILi1EEESB_SB_EEENS1_35KernelTmaWarpSpecializedCooperativeEEENS5_IJNSA_ILi256EEENSA_ILi64EEESG_EEENS_10bfloat16_tENS5_IJSB_llEEESI_NS5_IJlSB_lEEENS4_8TiledMMAINS4_8MMA_AtomIJNS4_4SM904GMMA27MMA_64x64x16_F32BF16BF16_SSILNSO_5MajorE1ELSQ_0ELNSO_7ScaleInE1ELSR_1EEEEEENS4_6LayoutINS5_IJNSA_ILi2EEESB_SB_EEENS5_IJSB_NSA_ILi0EEESX_EEEEENS5_IJNS4_10UnderscoreES10_S10_EEEEENS4_13SM90_TMA_LOADENS4_14ComposedLayoutINS4_7SwizzleILi3ELi4ELi3EEENS4_18smem_ptr_flag_bitsILi16EEENSU_INS5_IJSG_NSA_ILi8EEEEEENS5_IJSB_SG_EEEEEEEvNS4_8identityES13_NS14_IS16_S18_NSU_INS5_IJS19_SG_EEENS5_IJSG_SB_EEEEEEEvS1E_EENS_8epilogue10collective6detail29Sm90TmaWarpSpecializedAdapterINS1L_15DefaultEpilogueISI_SK_SK_NS1K_6thread17LinearCombinationISI_Li1EffLNS1P_9ScaleType4KindE0ELNS_15FloatRoundStyleE2ESI_EENS1_15EpilogueDefaultEEEEEvvEEEEvNT_6ParamsE)
        /*0014*/ 	.word	0x00000000


	//----- nvinfo : EIATTR_MIN_STACK_SIZE
	.align		4
.L_17:
        /*0018*/ 	.byte	0x04, 0x12
        /*001a*/ 	.short	(.L_19 - .L_18)
	.align		4
.L_18:
        /*001c*/ 	.word	index@(_ZN7cutlass13device_kernelINS_4gemm6kernel13GemmUniversalIN4cute5tupleIJiiiiEEENS1_10collective13CollectiveMmaINS1_34MainloopSm90TmaGmmaWarpSpecializedILi5ENS5_IJNS4_1CILi1EEESB_SB_EEENS1_35KernelTmaWarpSpecializedCooperativeEEENS5_IJNSA_ILi256EEENSA_ILi64EEESG_EEENS_10bfloat16_tENS5_IJSB_llEEESI_NS5_IJlSB_lEEENS4_8TiledMMAINS4_8MMA_AtomIJNS4_4SM904GMMA27MMA_64x64x16_F32BF16BF16_SSILNSO_5MajorE1ELSQ_0ELNSO_7ScaleInE1ELSR_1EEEEEENS4_6LayoutINS5_IJNSA_ILi2EEESB_SB_EEENS5_IJSB_NSA_ILi0EEESX_EEEEENS5_IJNS4_10UnderscoreES10_S10_EEEEENS4_13SM90_TMA_LOADENS4_14ComposedLayoutINS4_7SwizzleILi3ELi4ELi3EEENS4_18smem_ptr_flag_bitsILi16EEENSU_INS5_IJSG_NSA_ILi8EEEEEENS5_IJSB_SG_EEEEEEEvNS4_8identityES13_NS14_IS16_S18_NSU_INS5_IJS19_SG_EEENS5_IJSG_SB_EEEEEEEvS1E_EENS_8epilogue10collective6detail29Sm90TmaWarpSpecializedAdapterINS1L_15DefaultEpilogueISI_SK_SK_NS1K_6thread17LinearCombinationISI_Li1EffLNS1P_9ScaleType4KindE0ELNS_15FloatRoundStyleE2ESI_EENS1_15EpilogueDefaultEEEEEvvEEEEvNT_6ParamsE)
        /*0020*/ 	.word	0x00000000
.L_19:


//--------------------- .nv.compat                --------------------------
	.section	.nv.compat,"",@"SHT_CUDA_COMPAT_INFO"
	.align	4
        /*0000*/ 	.byte	0x02, 0x09, 0x01, 0x00, 0x02, 0x02, 0x04, 0x00, 0x02, 0x05, 0x05, 0x00, 0x03, 0x07, 0x01, 0x01
        /*0010*/ 	.byte	0x02, 0x03, 0x01, 0x00, 0x02, 0x06, 0x01, 0x00, 0x04, 0x0b, 0x08, 0x00, 0x00, 0x00, 0x00, 0x00
        /*0020*/ 	.byte	0x00, 0x00, 0x00, 0x00


//--------------------- .nv.info._ZN7cutlass13device_kernelINS_4gemm6kernel13GemmUniversalIN4cute5tupleIJiiiiEEENS1_10collective13CollectiveMmaINS1_34MainloopSm90TmaGmmaWarpSpecializedILi5ENS5_IJNS4_1CILi1EEESB_SB_EEENS1_35KernelTmaWarpSpecializedCooperativeEEENS5_IJNSA_ILi256EEENSA_ILi64EEESG_EEENS_10bfloat16_tENS5_IJSB_llEEESI_NS5_IJlSB_lEEENS4_8TiledMMAINS4_8MMA_AtomIJNS4_4SM904GMMA27MMA_64x64x16_F32BF16BF16_SSILNSO_5MajorE1ELSQ_0ELNSO_7ScaleInE1ELSR_1EEEEEENS4_6LayoutINS5_IJNSA_ILi2EEESB_SB_EEENS5_IJSB_NSA_ILi0EEESX_EEEEENS5_IJNS4_10UnderscoreES10_S10_EEEEENS4_13SM90_TMA_LOADENS4_14ComposedLayoutINS4_7SwizzleILi3ELi4ELi3EEENS4_18smem_ptr_flag_bitsILi16EEENSU_INS5_IJSG_NSA_ILi8EEEEEENS5_IJSB_SG_EEEEEEEvNS4_8identityES13_NS14_IS16_S18_NSU_INS5_IJS19_SG_EEENS5_IJSG_SB_EEEEEEEvS1E_EENS_8epilogue10collective6detail29Sm90TmaWarpSpecializedAdapterINS1L_15DefaultEpilogueISI_SK_SK_NS1K_6thread17LinearCombinationISI_Li1EffLNS1P_9ScaleType4KindE0ELNS_15FloatRoundStyleE2ESI_EENS1_15EpilogueDefaultEEEEEvvEEEEvNT_6ParamsE --------------------------
	.section	.nv.info._ZN7cutlass13device_kernelINS_4gemm6kernel13GemmUniversalIN4cute5tupleIJiiiiEEENS1_10collective13CollectiveMmaINS1_34MainloopSm90TmaGmmaWarpSpecializedILi5ENS5_IJNS4_1CILi1EEESB_SB_EEENS1_35KernelTmaWarpSpecializedCooperativeEEENS5_IJNSA_ILi256EEENSA_ILi64EEESG_EEENS_10bfloat16_tENS5_IJSB_llEEESI_NS5_IJlSB_lEEENS4_8TiledMMAINS4_8MMA_AtomIJNS4_4SM904GMMA27MMA_64x64x16_F32BF16BF16_SSILNSO_5MajorE1ELSQ_0ELNSO_7ScaleInE1ELSR_1EEEEEENS4_6LayoutINS5_IJNSA_ILi2EEESB_SB_EEENS5_IJSB_NSA_ILi0EEESX_EEEEENS5_IJNS4_10UnderscoreES10_S10_EEEEENS4_13SM90_TMA_LOADENS4_14ComposedLayoutINS4_7SwizzleILi3ELi4ELi3EEENS4_18smem_ptr_flag_bitsILi16EEENSU_INS5_IJSG_NSA_ILi8EEEEEENS5_IJSB_SG_EEEEEEEvNS4_8identityES13_NS14_IS16_S18_NSU_INS5_IJS19_SG_EEENS5_IJSG_SB_EEEEEEEvS1E_EENS_8epilogue10collective6detail29Sm90TmaWarpSpecializedAdapterINS1L_15DefaultEpilogueISI_SK_SK_NS1K_6thread17LinearCombinationISI_Li1EffLNS1P_9ScaleType4KindE0ELNS_15FloatRoundStyleE2ESI_EENS1_15EpilogueDefaultEEEEEvvEEEEvNT_6ParamsE,"",@"SHT_CUDA_INFO"
	.sectionflags	@""
	.align	4


	//----- nvinfo : EIATTR_CUDA_API_VERSION
	.align		4
        /*0000*/ 	.byte	0x04, 0x37
        /*0002*/ 	.short	(.L_21 - .L_20)
.L_20:
        /*0004*/ 	.word	0x00000082


	//----- nvinfo : EIATTR_KPARAM_INFO
	.align		4
.L_21:
        /*0008*/ 	.byte	0x04, 0x17
        /*000a*/ 	.short	(.L_23 - .L_22)
.L_22:
        /*000c*/ 	.word	0x00000000
        /*0010*/ 	.short	0x0000
        /*0012*/ 	.short	0x0070
        /*0014*/ 	.byte	0x00, 0xf0, 0x01, 0x10


	//----- nvinfo : EIATTR_SPARSE_MMA_MASK
	.align		4
.L_23:
        /*0018*/ 	.byte	0x03, 0x50
        /*001a*/ 	.short	0x0000


	//----- nvinfo : EIATTR_MAXREG_COUNT
	.align		4
        /*001c*/ 	.byte	0x03, 0x1b
        /*001e*/ 	.short	0x00a8


	//----- nvinfo : EIATTR_NUM_BARRIERS
	.align		4
        /*0020*/ 	.byte	0x02, 0x4c
        /*0022*/ 	.byte	0x01
	.zero		1


	//----- nvinfo : EIATTR_EXTERNS
	.align		4
        /*0024*/ 	.byte	0x04, 0x0f
        /*0026*/ 	.short	(.L_25 - .L_24)


	//   ....[0]....
	.align		4
.L_24:
        /*0028*/ 	.word	index@(__assertfail)


	//----- nvinfo : EIATTR_MERCURY_ISA_VERSION
	.align		4
.L_25:
        /*002c*/ 	.byte	0x03, 0x5f
        /*002e*/ 	.short	0x0101


	//----- nvinfo : EIATTR_INT_WARP_WIDE_INSTR_OFFSETS
	.align		4
        /*0030*/ 	.byte	0x04, 0x31
        /*0032*/ 	.short	(.L_27 - .L_26)


	//   ....[0]....
.L_26:
        /*0034*/ 	.word	0x000003a0


	//   ....[1]....
        /*0038*/ 	.word	0x000003b0


	//   ....[2]....
        /*003c*/ 	.word	0x000004f0


	//----- nvinfo : EIATTR_COOP_GROUP_MASK_REGIDS
	.align		4
.L_27:
        /*0040*/ 	.byte	0x04, 0x29
        /*0042*/ 	.short	(.L_29 - .L_28)


	//   ....[0]....
.L_28:
        /*0044*/ 	.word	0xffffffff


	//   ....[1]....
        /*0048*/ 	.word	0xffffffff


	//   ....[2]....
        /*004c*/ 	.word	0xffffffff


	//   ....[3]....
        /*0050*/ 	.word	0xffffffff


	//   ....[4]....
        /*0054*/ 	.word	0xffffffff


	//----- nvinfo : EIATTR_COOP_GROUP_INSTR_OFFSETS
	.align		4
.L_29:
        /*0058*/ 	.byte	0x04, 0x28
        /*005a*/ 	.short	(.L_31 - .L_30)


	//   ....[0]....
.L_30:
        /*005c*/ 	.word	0x00000060


	//   ....[1]....
        /*0060*/ 	.word	0x00000070


	//   ....[2]....
        /*0064*/ 	.word	0x00000130


	//   ....[3]....
        /*0068*/ 	.word	0x000002e0


	//   ....[4]....
        /*006c*/ 	.word	0x00000fa0


	//----- nvinfo : EIATTR_REG_RECONFIG
	.align		4
.L_31:
        /*0070*/ 	.byte	0x01, 0x54
	.zero		2


	//----- nvinfo : EIATTR_SYSCALL_OFFSETS
	.align		4
        /*0074*/ 	.byte	0x04, 0x46
        /*0076*/ 	.short	(.L_33 - .L_32)


	//   ....[0]....
.L_32:
        /*0078*/ 	.word	0x00001160


	//----- nvinfo : EIATTR_MBARRIER_INSTR_OFFSETS
	.align		4
.L_33:
        /*007c*/ 	.byte	0x04, 0x39
        /*007e*/ 	.short	(.L_35 - .L_34)


	//   ....[0]....
.L_34:
        /*0080*/ 	.word	0x00000230
        /*0084*/ 	.word	0x000000ff
        /*0088*/ 	.word	0x00000000
        /*008c*/ 	.short	0x0100
        /*008e*/ 	.byte	0x08
	.zero		1


	//   ....[1]....
        /*0090*/ 	.word	0x00000240
        /*0094*/ 	.word	0x000000ff
        /*0098*/ 	.word	0x00000028
        /*009c*/ 	.short	0x0100
        /*009e*/ 	.byte	0x08
	.zero		1


	//   ....[2]....
        /*00a0*/ 	.word	0x00000250
        /*00a4*/ 	.word	0x000000ff
        /*00a8*/ 	.word	0x00000008
        /*00ac*/ 	.short	0x0100
        /*00ae*/ 	.byte	0x08
	.zero		1


	//   ....[3]....
        /*00b0*/ 	.word	0x00000260
        /*00b4*/ 	.word	0x000000ff
        /*00b8*/ 	.word	0x00000030
        /*00bc*/ 	.short	0x0100
        /*00be*/ 	.byte	0x08
	.zero		1


	//   ....[4]....
        /*00c0*/ 	.word	0x00000270
        /*00c4*/ 	.word	0x000000ff
        /*00c8*/ 	.word	0x00000010
        /*00cc*/ 	.short	0x0100
        /*00ce*/ 	.byte	0x08
	.zero		1


	//   ....[5]....
        /*00d0*/ 	.word	0x00000280
        /*00d4*/ 	.word	0x000000ff
        /*00d8*/ 	.word	0x00000038
        /*00dc*/ 	.short	0x0100
        /*00de*/ 	.byte	0x08
	.zero		1


	//   ....[6]....
        /*00e0*/ 	.word	0x00000290
        /*00e4*/ 	.word	0x000000ff
        /*00e8*/ 	.word	0x00000018
        /*00ec*/ 	.short	0x0100
        /*00ee*/ 	.byte	0x08
	.zero		1


	//   ....[7]....
        /*00f0*/ 	.word	0x000002a0
        /*00f4*/ 	.word	0x000000ff
        /*00f8*/ 	.word	0x00000040
        /*00fc*/ 	.short	0x0100
        /*00fe*/ 	.byte	0x08
	.zero		1


	//   ....[8]....
        /*0100*/ 	.word	0x000002b0
        /*0104*/ 	.word	0x000000ff
        /*0108*/ 	.word	0x00000020
        /*010c*/ 	.short	0x0100
        /*010e*/ 	.byte	0x08
	.zero		1


	//   ....[9]....
        /*0110*/ 	.word	0x000002c0
        /*0114*/ 	.word	0x000000ff
        /*0118*/ 	.word	0x00000048
        /*011c*/ 	.short	0x0100
        /*011e*/ 	.byte	0x08
	.zero		1


	//   ....[10]....
        /*0120*/ 	.word	0x00000560
        /*0124*/ 	.word	0x000000ff
        /*0128*/ 	.word	0x00000060
        /*012c*/ 	.short	0x0100
        /*012e*/ 	.byte	0x06
	.zero		1


	//   ....[11]....
        /*0130*/ 	.word	0x000005c0
        /*0134*/ 	.word	0x000000ff
        /*0138*/ 	.word	0x00000068
        /*013c*/ 	.short	0x0100
        /*013e*/ 	.byte	0x06
	.zero		1


	//   ....[12]....
        /*0140*/ 	.word	0x000011e0
        /*0144*/ 	.word	0x00000003
        /*0148*/ 	.word	0x00000000
        /*014c*/ 	.short	0x010a
        /*014e*/ 	.byte	0x3f
	.zero		1


	//   ....[13]....
        /*0150*/ 	.word	0x00001220
        /*0154*/ 	.word	0x00000003
        /*0158*/ 	.word	0x00000000
        /*015c*/ 	.short	0x010a
        /*015e*/ 	.byte	0x3f
	.zero		1


	//   ....[14]....
        /*0160*/ 	.word	0x00001730
        /*0164*/ 	.word	0x000000ff
        /*0168*/ 	.word	0x00000000
        /*016c*/ 	.short	0x010a
        /*016e*/ 	.byte	0x07
	.zero		1


	//   ....[15]....
        /*0170*/ 	.word	0x00001770
        /*0174*/ 	.word	0x000000ff
        /*0178*/ 	.word	0x00000000
        /*017c*/ 	.short	0x010a
        /*017e*/ 	.byte	0x07
	.zero		1


	//   ....[16]....
        /*0180*/ 	.word	0x00001b50
        /*0184*/ 	.word	0x000000ff
        /*0188*/ 	.word	0x00000000
        /*018c*/ 	.short	0x0101
        /*018e*/ 	.byte	0x07
	.zero		1


	//   ....[17]....
        /*0190*/ 	.word	0x00001d50
        /*0194*/ 	.word	0x000000ff
        /*0198*/ 	.word	0x00000000
        /*019c*/ 	.short	0x0101
        /*019e*/ 	.byte	0x06
	.zero		1


	//   ....[18]....
        /*01a0*/ 	.word	0x00007e80
        /*01a4*/ 	.word	0x0000000e
        /*01a8*/ 	.word	0x00000028
        /*01ac*/ 	.short	0x010a
        /*01ae*/ 	.byte	0x3f
	.zero		1


	//   ....[19]....
        /*01b0*/ 	.word	0x00008320
        /*01b4*/ 	.word	0x00000006
        /*01b8*/ 	.word	0x00000068
        /*01bc*/ 	.short	0x0101
        /*01be*/ 	.byte	0x3f
	.zero		1


	//   ....[20]....
        /*01c0*/ 	.word	0x00008a50
        /*01c4*/ 	.word	0x00000007
        /*01c8*/ 	.word	0x00000000
        /*01cc*/ 	.short	0x010a
        /*01ce*/ 	.byte	0x3f
	.zero		1


	//   ....[21]....
        /*01d0*/ 	.word	0x00008ad0
        /*01d4*/ 	.word	0x00000009
        /*01d8*/ 	.word	0x00000000
        /*01dc*/ 	.short	0x010a
        /*01de*/ 	.byte	0x3f
	.zero		1


	//   ....[22]....
        /*01e0*/ 	.word	0x00008b60
        /*01e4*/ 	.word	0x00000006
        /*01e8*/ 	.word	0x00000000
        /*01ec*/ 	.short	0x010a
        /*01ee*/ 	.byte	0x3f
	.zero		1


	//   ....[23]....
        /*01f0*/ 	.word	0x00008bf0
        /*01f4*/ 	.word	0x00000009
        /*01f8*/ 	.word	0x00000000
        /*01fc*/ 	.short	0x010a
        /*01fe*/ 	.byte	0x3f
	.zero		1


	//   ....[24]....
        /*0200*/ 	.word	0x00008c80
        /*0204*/ 	.word	0x00000003
        /*0208*/ 	.word	0x00000000
        /*020c*/ 	.short	0x010a
        /*020e*/ 	.byte	0x3f
	.zero		1


	//   ....[25]....
        /*0210*/ 	.word	0x00008ce0
        /*0214*/ 	.word	0x00000003
        /*0218*/ 	.word	0x00000000
        /*021c*/ 	.short	0x010a
        /*021e*/ 	.byte	0x3f
	.zero		1


	//   ....[26]....
        /*0220*/ 	.word	0x00008d40
        /*0224*/ 	.word	0x00000004
        /*0228*/ 	.word	0x00000000
        /*022c*/ 	.short	0x010a
        /*022e*/ 	.byte	0x3f
	.zero		1


	//   ....[27]....
        /*0230*/ 	.word	0x00008e10
        /*0234*/ 	.word	0x0000000e
        /*0238*/ 	.word	0x00000028
        /*023c*/ 	.short	0x010a
        /*023e*/ 	.byte	0x3f
	.zero		1


	//   ....[28]....
        /*0240*/ 	.word	0x00008ee0
        /*0244*/ 	.word	0x00000007
        /*0248*/ 	.word	0x00000000
        /*024c*/ 	.short	0x010a
        /*024e*/ 	.byte	0x3f
	.zero		1


	//   ....[29]....
        /*0250*/ 	.word	0x00008f30
        /*0254*/ 	.word	0x00000009
        /*0258*/ 	.word	0x00000000
        /*025c*/ 	.short	0x010a
        /*025e*/ 	.byte	0x3f
	.zero		1


	//   ....[30]....
        /*0260*/ 	.word	0x00008f80
        /*0264*/ 	.word	0x00000006
        /*0268*/ 	.word	0x00000000
        /*026c*/ 	.short	0x010a
        /*026e*/ 	.byte	0x3f
	.zero		1


	//   ....[31]....
        /*0270*/ 	.word	0x00008fd0
        /*0274*/ 	.word	0x00000009
        /*0278*/ 	.word	0x00000000
        /*027c*/ 	.short	0x010a
        /*027e*/ 	.byte	0x3f
	.zero		1


	//----- nvinfo : EIATTR_NUM_MBARRIERS
	.align		4
.L_35:
        /*0280*/ 	.byte	0x03, 0x38
        /*0282*/ 	.short	0x000c


	//----- nvinfo : EIATTR_EXIT_INSTR_OFFSETS
	.align		4
        /*0284*/ 	.byte	0x04, 0x1c
        /*0286*/ 	.short	(.L_37 - .L_36)


	//   ....[0]....
.L_36:
        /*0288*/ 	.word	0x00000610


	//   ....[1]....
        /*028c*/ 	.word	0x00000ed0


	//   ....[2]....
        /*0290*/ 	.word	0x000074b0


	//   ....[3]....
        /*0294*/ 	.word	0x00007ae0


	//   ....[4]....
        /*0298*/ 	.word	0x00008cd0


	//----- nvinfo : EIATTR_MAX_THREADS
	.align		4
.L_37:
        /*029c*/ 	.byte	0x04, 0x05
        /*029e*/ 	.short	(.L_39 - .L_38)
.L_38:
        /*02a0*/ 	.word	0x00000180
        /*02a4*/ 	.word	0x00000001
        /*02a8*/ 	.word	0x00000001


	//----- nvinfo : EIATTR_CRS_STACK_SIZE
	.align		4
.L_39:
        /*02ac*/ 	.byte	0x04, 0x1e
        /*02ae*/ 	.short	(.L_41 - .L_40)
.L_40:
        /*02b0*/ 	.word	0x00000000


	//----- nvinfo : EIATTR_CBANK_PARAM_SIZE
	.align		4
.L_41:
        /*02b4*/ 	.byte	0x03, 0x19
        /*02b6*/ 	.short	0x0470


	//----- nvinfo : EIATTR_PARAM_CBANK
	.align		4
        /*02b8*/ 	.byte	0x04, 0x0a
        /*02ba*/ 	.short	(.L_43 - .L_42)
	.align		4
.L_42:
        /*02bc*/ 	.word	index@(.nv.constant0._ZN7cutlass13device_kernelINS_4gemm6kernel13GemmUniversalIN4cute5tupleIJiiiiEEENS1_10collective13CollectiveMmaINS1_34MainloopSm90TmaGmmaWarpSpecializedILi5ENS5_IJNS4_1CILi1EEESB_SB_EEENS1_35KernelTmaWarpSpecializedCooperativeEEENS5_IJNSA_ILi256EEENSA_ILi64EEESG_EEENS_10bfloat16_tENS5_IJSB_llEEESI_NS5_IJlSB_lEEENS4_8TiledMMAINS4_8MMA_AtomIJNS4_4SM904GMMA27MMA_64x64x16_F32BF16BF16_SSILNSO_5MajorE1ELSQ_0ELNSO_7ScaleInE1ELSR_1EEEEEENS4_6LayoutINS5_IJNSA_ILi2EEESB_SB_EEENS5_IJSB_NSA_ILi0EEESX_EEEEENS5_IJNS4_10UnderscoreES10_S10_EEEEENS4_13SM90_TMA_LOADENS4_14ComposedLayoutINS4_7SwizzleILi3ELi4ELi3EEENS4_18smem_ptr_flag_bitsILi16EEENSU_INS5_IJSG_NSA_ILi8EEEEEENS5_IJSB_SG_EEEEEEEvNS4_8identityES13_NS14_IS16_S18_NSU_INS5_IJS19_SG_EEENS5_IJSG_SB_EEEEEEEvS1E_EENS_8epilogue10collective6detail29Sm90TmaWarpSpecializedAdapterINS1L_15DefaultEpilogueISI_SK_SK_NS1K_6thread17LinearCombinationISI_Li1EffLNS1P_9ScaleType4KindE0ELNS_15FloatRoundStyleE2ESI_EENS1_15EpilogueDefaultEEEEEvvEEEEvNT_6ParamsE)
        /*02c0*/ 	.short	0x0210
        /*02c2*/ 	.short	0x0470


	//----- nvinfo : EIATTR_SW_WAR
	.align		4
.L_43:
        /*02c4*/ 	.byte	0x04, 0x36
        /*02c6*/ 	.short	(.L_45 - .L_44)
.L_44:
        /*02c8*/ 	.word	0x00000008
.L_45:


//--------------------- .nv.callgraph             --------------------------
	.section	.nv.callgraph,"",@"SHT_CUDA_CALLGRAPH"
	.align	4
	.sectionentsize	8
	.align		4
        /*0000*/ 	.word	0x00000000
	.align		4
        /*0004*/ 	.word	0xffffffff
	.align		4
        /*0008*/ 	.word	index@(_ZN7cutlass13device_kernelINS_4gemm6kernel13GemmUniversalIN4cute5tupleIJiiiiEEENS1_10collective13CollectiveMmaINS1_34MainloopSm90TmaGmmaWarpSpecializedILi5ENS5_IJNS4_1CILi1EEESB_SB_EEENS1_35KernelTmaWarpSpecializedCooperativeEEENS5_IJNSA_ILi256EEENSA_ILi64EEESG_EEENS_10bfloat16_tENS5_IJSB_llEEESI_NS5_IJlSB_lEEENS4_8TiledMMAINS4_8MMA_AtomIJNS4_4SM904GMMA27MMA_64x64x16_F32BF16BF16_SSILNSO_5MajorE1ELSQ_0ELNSO_7ScaleInE1ELSR_1EEEEEENS4_6LayoutINS5_IJNSA_ILi2EEESB_SB_EEENS5_IJSB_NSA_ILi0EEESX_EEEEENS5_IJNS4_10UnderscoreES10_S10_EEEEENS4_13SM90_TMA_LOADENS4_14ComposedLayoutINS4_7SwizzleILi3ELi4ELi3EEENS4_18smem_ptr_flag_bitsILi16EEENSU_INS5_IJSG_NSA_ILi8EEEEEENS5_IJSB_SG_EEEEEEEvNS4_8identityES13_NS14_IS16_S18_NSU_INS5_IJS19_SG_EEENS5_IJSG_SB_EEEEEEEvS1E_EENS_8epilogue10collective6detail29Sm90TmaWarpSpecializedAdapterINS1L_15DefaultEpilogueISI_SK_SK_NS1K_6thread17LinearCombinationISI_Li1EffLNS1P_9ScaleType4KindE0ELNS_15FloatRoundStyleE2ESI_EENS1_15EpilogueDefaultEEEEEvvEEEEvNT_6ParamsE)
	.align		4
        /*000c*/ 	.word	index@(__assertfail)
	.align		4
        /*0010*/ 	.word	0x00000000
	.align		4
        /*0014*/ 	.word	0xfffffffe
	.align		4
        /*0018*/ 	.word	0x00000000
	.align		4
        /*001c*/ 	.word	0xfffffffd
	.align		4
        /*0020*/ 	.word	0x00000000
	.align		4
        /*0024*/ 	.word	0xfffffffc


//--------------------- .nv.constant4             --------------------------
	.section	.nv.constant4,"a",@progbits
	.align	8
	.align		8
.nv.constant4:
        /*0000*/ 	.dword	__assertfail
	.align		8
        /*0008*/ 	.dword	__unnamed_1
	.align		8
        /*0010*/ 	.dword	_ZN40_INTERNAL_6237c41c_4_k_cu_7761280a_267694cuda3std3__45__cpo5beginE
	.align		8
        /*0018*/ 	.dword	_ZN40_INTERNAL_6237c41c_4_k_cu_7761280a_267694cuda3std3__45__cpo3endE
	.align		8
        /*0020*/ 	.dword	_ZN40_INTERNAL_6237c41c_4_k_cu_7761280a_267694cuda3std3__45__cpo6cbeginE
	.align		8
        /*0028*/ 	.dword	_ZN40_INTERNAL_6237c41c_4_k_cu_7761280a_267694cuda3std3__45__cpo4cendE
	.align		8
        /*0030*/ 	.dword	_ZN40_INTERNAL_6237c41c_4_k_cu_7761280a_267694cuda3std3__442_GLOBAL__N__6237c41c_4_k_cu_7761280a_267696ignoreE
	.align		8
        /*0038*/ 	.dword	_ZN40_INTERNAL_6237c41c_4_k_cu_7761280a_267694cuda3std3__419piecewise_constructE
	.align		8
        /*0040*/ 	.dword	_ZN40_INTERNAL_6237c41c_4_k_cu_7761280a_267694cuda3std3__48in_placeE
	.align		8
        /*0048*/ 	.dword	_ZN40_INTERNAL_6237c41c_4_k_cu_7761280a_267694cuda3std6ranges3__45__cpo4swapE
	.align		8
        /*0050*/ 	.dword	_ZN40_INTERNAL_6237c41c_4_k_cu_7761280a_267694cuda3std6ranges3__45__cpo9iter_moveE
	.align		8
        /*0058*/ 	.dword	_ZN40_INTERNAL_6237c41c_4_k_cu_7761280a_267694cute7productE
	.align		8
        /*0060*/ 	.dword	_ZN40_INTERNAL_6237c41c_4_k_cu_7761280a_267694cute1_E
	.align		8
        /*0068*/ 	.dword	$str$22
	.align		8
        /*0070*/ 	.dword	$str$23


//--------------------- .text._ZN7cutlass13device_kernelINS_4gemm6kernel13GemmUniversalIN4cute5tupleIJiiiiEEENS1_10collective13CollectiveMmaINS1_34MainloopSm90TmaGmmaWarpSpecializedILi5ENS5_IJNS4_1CILi1EEESB_SB_EEENS1_35KernelTmaWarpSpecializedCooperativeEEENS5_IJNSA_ILi256EEENSA_ILi64EEESG_EEENS_10bfloat16_tENS5_IJSB_llEEESI_NS5_IJlSB_lEEENS4_8TiledMMAINS4_8MMA_AtomIJNS4_4SM904GMMA27MMA_64x64x16_F32BF16BF16_SSILNSO_5MajorE1ELSQ_0ELNSO_7ScaleInE1ELSR_1EEEEEENS4_6LayoutINS5_IJNSA_ILi2EEESB_SB_EEENS5_IJSB_NSA_ILi0EEESX_EEEEENS5_IJNS4_10UnderscoreES10_S10_EEEEENS4_13SM90_TMA_LOADENS4_14ComposedLayoutINS4_7SwizzleILi3ELi4ELi3EEENS4_18smem_ptr_flag_bitsILi16EEENSU_INS5_IJSG_NSA_ILi8EEEEEENS5_IJSB_SG_EEEEEEEvNS4_8identityES13_NS14_IS16_S18_NSU_INS5_IJS19_SG_EEENS5_IJSG_SB_EEEEEEEvS1E_EENS_8epilogue10collective6detail29Sm90TmaWarpSpecializedAdapterINS1L_15DefaultEpilogueISI_SK_SK_NS1K_6thread17LinearCombinationISI_Li1EffLNS1P_9ScaleType4KindE0ELNS_15FloatRoundStyleE2ESI_EENS1_15EpilogueDefaultEEEEEvvEEEEvNT_6ParamsE --------------------------
	.section	.text._ZN7cutlass13device_kernelINS_4gemm6kernel13GemmUniversalIN4cute5tupleIJiiiiEEENS1_10collective13CollectiveMmaINS1_34MainloopSm90TmaGmmaWarpSpecializedILi5ENS5_IJNS4_1CILi1EEESB_SB_EEENS1_35KernelTmaWarpSpecializedCooperativeEEENS5_IJNSA_ILi256EEENSA_ILi64EEESG_EEENS_10bfloat16_tENS5_IJSB_llEEESI_NS5_IJlSB_lEEENS4_8TiledMMAINS4_8MMA_AtomIJNS4_4SM904GMMA27MMA_64x64x16_F32BF16BF16_SSILNSO_5MajorE1ELSQ_0ELNSO_7ScaleInE1ELSR_1EEEEEENS4_6LayoutINS5_IJNSA_ILi2EEESB_SB_EEENS5_IJSB_NSA_ILi0EEESX_EEEEENS5_IJNS4_10UnderscoreES10_S10_EEEEENS4_13SM90_TMA_LOADENS4_14ComposedLayoutINS4_7SwizzleILi3ELi4ELi3EEENS4_18smem_ptr_flag_bitsILi16EEENSU_INS5_IJSG_NSA_ILi8EEEEEENS5_IJSB_SG_EEEEEEEvNS4_8identityES13_NS14_IS16_S18_NSU_INS5_IJS19_SG_EEENS5_IJSG_SB_EEEEEEEvS1E_EENS_8epilogue10collective6detail29Sm90TmaWarpSpecializedAdapterINS1L_15DefaultEpilogueISI_SK_SK_NS1K_6thread17LinearCombinationISI_Li1EffLNS1P_9ScaleType4KindE0ELNS_15FloatRoundStyleE2ESI_EENS1_15EpilogueDefaultEEEEEvvEEEEvNT_6ParamsE,"ax",@progbits
	.align	128
.text._ZN7cutlass13device_kernelINS_4gemm6kernel13GemmUniversalIN4cute5tupleIJiiiiEEENS1_10collective13CollectiveMmaINS1_34MainloopSm90TmaGmmaWarpSpecializedILi5ENS5_IJNS4_1CILi1EEESB_SB_EEENS1_35KernelTmaWarpSpecializedCooperativeEEENS5_IJNSA_ILi256EEENSA_ILi64EEESG_EEENS_10bfloat16_tENS5_IJSB_llEEESI_NS5_IJlSB_lEEENS4_8TiledMMAINS4_8MMA_AtomIJNS4_4SM904GMMA27MMA_64x64x16_F32BF16BF16_SSILNSO_5MajorE1ELSQ_0ELNSO_7ScaleInE1ELSR_1EEEEEENS4_6LayoutINS5_IJNSA_ILi2EEESB_SB_EEENS5_IJSB_NSA_ILi0EEESX_EEEEENS5_IJNS4_10UnderscoreES10_S10_EEEEENS4_13SM90_TMA_LOADENS4_14ComposedLayoutINS4_7SwizzleILi3ELi4ELi3EEENS4_18smem_ptr_flag_bitsILi16EEENSU_INS5_IJSG_NSA_ILi8EEEEEENS5_IJSB_SG_EEEEEEEvNS4_8identityES13_NS14_IS16_S18_NSU_INS5_IJS19_SG_EEENS5_IJSG_SB_EEEEEEEvS1E_EENS_8epilogue10collective6detail29Sm90TmaWarpSpecializedAdapterINS1L_15DefaultEpilogueISI_SK_SK_NS1K_6thread17LinearCombinationISI_Li1EffLNS1P_9ScaleType4KindE0ELNS_15FloatRoundStyleE2ESI_EENS1_15EpilogueDefaultEEEEEvvEEEEvNT_6ParamsE:
        .type           _ZN7cutlass13device_kernelINS_4gemm6kernel13GemmUniversalIN4cute5tupleIJiiiiEEENS1_10collective13CollectiveMmaINS1_34MainloopSm90TmaGmmaWarpSpecializedILi5ENS5_IJNS4_1CILi1EEESB_SB_EEENS1_35KernelTmaWarpSpecializedCooperativeEEENS5_IJNSA_ILi256EEENSA_ILi64EEESG_EEENS_10bfloat16_tENS5_IJSB_llEEESI_NS5_IJlSB_lEEENS4_8TiledMMAINS4_8MMA_AtomIJNS4_4SM904GMMA27MMA_64x64x16_F32BF16BF16_SSILNSO_5MajorE1ELSQ_0ELNSO_7ScaleInE1ELSR_1EEEEEENS4_6LayoutINS5_IJNSA_ILi2EEESB_SB_EEENS5_IJSB_NSA_ILi0EEESX_EEEEENS5_IJNS4_10UnderscoreES10_S10_EEEEENS4_13SM90_TMA_LOADENS4_14ComposedLayoutINS4_7SwizzleILi3ELi4ELi3EEENS4_18smem_ptr_flag_bitsILi16EEENSU_INS5_IJSG_NSA_ILi8EEEEEENS5_IJSB_SG_EEEEEEEvNS4_8identityES13_NS14_IS16_S18_NSU_INS5_IJS19_SG_EEENS5_IJSG_SB_EEEEEEEvS1E_EENS_8epilogue10collective6detail29Sm90TmaWarpSpecializedAdapterINS1L_15DefaultEpilogueISI_SK_SK_NS1K_6thread17LinearCombinationISI_Li1EffLNS1P_9ScaleType4KindE0ELNS_15FloatRoundStyleE2ESI_EENS1_15EpilogueDefaultEEEEEvvEEEEvNT_6ParamsE,@function
        .size           _ZN7cutlass13device_kernelINS_4gemm6kernel13GemmUniversalIN4cute5tupleIJiiiiEEENS1_10collective13CollectiveMmaINS1_34MainloopSm90TmaGmmaWarpSpecializedILi5ENS5_IJNS4_1CILi1EEESB_SB_EEENS1_35KernelTmaWarpSpecializedCooperativeEEENS5_IJNSA_ILi256EEENSA_ILi64EEESG_EEENS_10bfloat16_tENS5_IJSB_llEEESI_NS5_IJlSB_lEEENS4_8TiledMMAINS4_8MMA_AtomIJNS4_4SM904GMMA27MMA_64x64x16_F32BF16BF16_SSILNSO_5MajorE1ELSQ_0ELNSO_7ScaleInE1ELSR_1EEEEEENS4_6LayoutINS5_IJNSA_ILi2EEESB_SB_EEENS5_IJSB_NSA_ILi0EEESX_EEEEENS5_IJNS4_10UnderscoreES10_S10_EEEEENS4_13SM90_TMA_LOADENS4_14ComposedLayoutINS4_7SwizzleILi3ELi4ELi3EEENS4_18smem_ptr_flag_bitsILi16EEENSU_INS5_IJSG_NSA_ILi8EEEEEENS5_IJSB_SG_EEEEEEEvNS4_8identityES13_NS14_IS16_S18_NSU_INS5_IJS19_SG_EEENS5_IJSG_SB_EEEEEEEvS1E_EENS_8epilogue10collective6detail29Sm90TmaWarpSpecializedAdapterINS1L_15DefaultEpilogueISI_SK_SK_NS1K_6thread17LinearCombinationISI_Li1EffLNS1P_9ScaleType4KindE0ELNS_15FloatRoundStyleE2ESI_EENS1_15EpilogueDefaultEEEEEvvEEEEvNT_6ParamsE,(.L_x_194 - _ZN7cutlass13device_kernelINS_4gemm6kernel13GemmUniversalIN4cute5tupleIJiiiiEEENS1_10collective13CollectiveMmaINS1_34MainloopSm90TmaGmmaWarpSpecializedILi5ENS5_IJNS4_1CILi1EEESB_SB_EEENS1_35KernelTmaWarpSpecializedCooperativeEEENS5_IJNSA_ILi256EEENSA_ILi64EEESG_EEENS_10bfloat16_tENS5_IJSB_llEEESI_NS5_IJlSB_lEEENS4_8TiledMMAINS4_8MMA_AtomIJNS4_4SM904GMMA27MMA_64x64x16_F32BF16BF16_SSILNSO_5MajorE1ELSQ_0ELNSO_7ScaleInE1ELSR_1EEEEEENS4_6LayoutINS5_IJNSA_ILi2EEESB_SB_EEENS5_IJSB_NSA_ILi0EEESX_EEEEENS5_IJNS4_10UnderscoreES10_S10_EEEEENS4_13SM90_TMA_LOADENS4_14ComposedLayoutINS4_7SwizzleILi3ELi4ELi3EEENS4_18smem_ptr_flag_bitsILi16EEENSU_INS5_IJSG_NSA_ILi8EEEEEENS5_IJSB_SG_EEEEEEEvNS4_8identityES13_NS14_IS16_S18_NSU_INS5_IJS19_SG_EEENS5_IJSG_SB_EEEEEEEvS1E_EENS_8epilogue10collective6detail29Sm90TmaWarpSpecializedAdapterINS1L_15DefaultEpilogueISI_SK_SK_NS1K_6thread17LinearCombinationISI_Li1EffLNS1P_9ScaleType4KindE0ELNS_15FloatRoundStyleE2ESI_EENS1_15EpilogueDefaultEEEEEvvEEEEvNT_6ParamsE)
        .other          _ZN7cutlass13device_kernelINS_4gemm6kernel13GemmUniversalIN4cute5tupleIJiiiiEEENS1_10collective13CollectiveMmaINS1_34MainloopSm90TmaGmmaWarpSpecializedILi5ENS5_IJNS4_1CILi1EEESB_SB_EEENS1_35KernelTmaWarpSpecializedCooperativeEEENS5_IJNSA_ILi256EEENSA_ILi64EEESG_EEENS_10bfloat16_tENS5_IJSB_llEEESI_NS5_IJlSB_lEEENS4_8TiledMMAINS4_8MMA_AtomIJNS4_4SM904GMMA27MMA_64x64x16_F32BF16BF16_SSILNSO_5MajorE1ELSQ_0ELNSO_7ScaleInE1ELSR_1EEEEEENS4_6LayoutINS5_IJNSA_ILi2EEESB_SB_EEENS5_IJSB_NSA_ILi0EEESX_EEEEENS5_IJNS4_10UnderscoreES10_S10_EEEEENS4_13SM90_TMA_LOADENS4_14ComposedLayoutINS4_7SwizzleILi3ELi4ELi3EEENS4_18smem_ptr_flag_bitsILi16EEENSU_INS5_IJSG_NSA_ILi8EEEEEENS5_IJSB_SG_EEEEEEEvNS4_8identityES13_NS14_IS16_S18_NSU_INS5_IJS19_SG_EEENS5_IJSG_SB_EEEEEEEvS1E_EENS_8epilogue10collective6detail29Sm90TmaWarpSpecializedAdapterINS1L_15DefaultEpilogueISI_SK_SK_NS1K_6thread17LinearCombinationISI_Li1EffLNS1P_9ScaleType4KindE0ELNS_15FloatRoundStyleE2ESI_EENS1_15EpilogueDefaultEEEEEvvEEEEvNT_6ParamsE,@"STO_CUDA_ENTRY STV_DEFAULT"
_ZN7cutlass13device_kernelINS_4gemm6kernel13GemmUniversalIN4cute5tupleIJiiiiEEENS1_10collective13CollectiveMmaINS1_34MainloopSm90TmaGmmaWarpSpecializedILi5ENS5_IJNS4_1CILi1EEESB_SB_EEENS1_35KernelTmaWarpSpecializedCooperativeEEENS5_IJNSA_ILi256EEENSA_ILi64EEESG_EEENS_10bfloat16_tENS5_IJSB_llEEESI_NS5_IJlSB_lEEENS4_8TiledMMAINS4_8MMA_AtomIJNS4_4SM904GMMA27MMA_64x64x16_F32BF16BF16_SSILNSO_5MajorE1ELSQ_0ELNSO_7ScaleInE1ELSR_1EEEEEENS4_6LayoutINS5_IJNSA_ILi2EEESB_SB_EEENS5_IJSB_NSA_ILi0EEESX_EEEEENS5_IJNS4_10UnderscoreES10_S10_EEEEENS4_13SM90_TMA_LOADENS4_14ComposedLayoutINS4_7SwizzleILi3ELi4ELi3EEENS4_18smem_ptr_flag_bitsILi16EEENSU_INS5_IJSG_NSA_ILi8EEEEEENS5_IJSB_SG_EEEEEEEvNS4_8identityES13_NS14_IS16_S18_NSU_INS5_IJS19_SG_EEENS5_IJSG_SB_EEEEEEEvS1E_EENS_8epilogue10collective6detail29Sm90TmaWarpSpecializedAdapterINS1L_15DefaultEpilogueISI_SK_SK_NS1K_6thread17LinearCombinationISI_Li1EffLNS1P_9ScaleType4KindE0ELNS_15FloatRoundStyleE2ESI_EENS1_15EpilogueDefaultEEEEEvvEEEEvNT_6ParamsE:
[----:B------:R-:W0:Y:S01]  /*0000*/  LDC R1, c[0x0][0x28] ;  /* 0x00000a00ff017b82 */ /* 0x000e220000000800 */
[----:B------:R-:W1:Y:S01]  /*0010*/  S2R R18, SR_TID.X ;  /* 0x0000000000127919 */ /* 0x000e620000002100 */
[----:B------:R-:W-:Y:S01]  /*0020*/  ELECT P0, URZ, PT ;  /* 0x00000000003f782f */ /* 0x000fe20003800000 */
[----:B------:R-:W-:Y:S01]  /*0030*/  BSSY B0, `(.L_x_0) ;  /* 0x000000f000007945 */ /* 0x000fe20003800000 */
[--C-:B-1----:R-:W-:Y:S02]  /*0040*/  SHF.R.U32.HI R0, RZ, 0x5, R18.reuse ;  /* 0x00000005ff007819 */ /* 0x102fe40000011612 */
[----:B------:R-:W-:-:S03]  /*0050*/  SHF.R.U32.HI R22, RZ, 0x7, R18 ;  /* 0x00000007ff167819 */ /* 0x000fc60000011612 */
[----:B------:R-:W1:Y:S04]  /*0060*/  SHFL.IDX PT, R5, R0, RZ, 0x1f ;  /* 0x00001fff00057589 */ /* 0x000e6800000e0000 */
[----:B------:R2:W3:Y:S01]  /*0070*/  SHFL.IDX PT, R8, R22, RZ, 0x1f ;  /* 0x00001fff16087589 */ /* 0x0004e200000e0000 */
[----:B-1----:R-:W-:-:S13]  /*0080*/  ISETP.NE.OR P0, PT, R5, RZ, !P0 ;  /* 0x000000ff0500720c */ /* 0x002fda0004705670 */
[----:B0-23--:R-:W-:Y:S05]  /*0090*/  @P0 BRA `(.L_x_1) ;  /* 0x0000000000200947 */ /* 0x00dfea0003800000 */
[----:B------:R-:W-:Y:S02]  /*00a0*/  ULDC.64 UR4, c[0x0][0x198] ;  /* 0x0000660000047ab9 */ /* 0x000fe40000000a00 */
[----:B------:R-:W-:Y:S02]  /*00b0*/  UIADD3 UR6, UP0, UR4, 0xf0, URZ ;  /* 0x000000f004067890 */ /* 0x000fe4000ff1e03f */
[----:B------:R-:W-:Y:S02]  /*00c0*/  UIADD3 UR4, UP1, UR4, 0x1f0, URZ ;  /* 0x000001f004047890 */ /* 0x000fe4000ff3e03f */
[----:B------:R-:W-:Y:S02]  /*00d0*/  UIADD3.X UR7, URZ, UR5, URZ, UP0, !UPT ;  /* 0x000000053f077290 */ /* 0x000fe400087fe43f */
[----:B------:R-:W-:-:S07]  /*00e0*/  UIADD3.X UR5, URZ, UR5, URZ, UP1, !UPT ;  /* 0x000000053f057290 */ /* 0x000fce0008ffe43f */
[----:B------:R0:W-:Y:S02]  /*00f0*/  UTMACCTL.PF [UR6] ;  /* 0x00000000060079b9 */ /* 0x0001e40008040000 */
[----:B------:R0:W-:Y:S02]  /*0100*/  UTMACCTL.PF [UR4] ;  /* 0x00000000040079b9 */ /* 0x0001e40008040000 */
[----:B0-----:R-:W-:Y:S01]  /*0110*/  NOP ;  /* 0x0000000000007918 */ /* 0x001fe20000000000 */
.L_x_1:
[----:B------:R-:W-:Y:S05]  /*0120*/  BSYNC B0 ;  /* 0x0000000000007941 */ /* 0x000fea0003800000 */
.L_x_0:
[----:B------:R-:W0:Y:S02]  /*0130*/  SHFL.IDX PT, R2, R0, RZ, 0x1f ;  /* 0x00001fff00027589 */ /* 0x000e2400000e0000 */
[----:B0-----:R-:W-:-:S13]  /*0140*/  ISETP.NE.AND P0, PT, R2, RZ, PT ;  /* 0x000000ff0200720c */ /* 0x001fda0003f05270 */
[----:B------:R-:W-:Y:S05]  /*0150*/  @P0 BRA `(.L_x_2) ;  /* 0x0000000000600947 */ /* 0x000fea0003800000 */
[----:B------:R-:W0:Y:S01]  /*0160*/  S2UR UR8, SR_CgaCtaId ;  /* 0x00000000000879c3 */ /* 0x000e220000008800 */
[----:B------:R-:W-:Y:S01]  /*0170*/  UMOV UR4, 0x400 ;  /* 0x0000040000047882 */ /* 0x000fe20000000000 */
[----:B------:R-:W-:Y:S01]  /*0180*/  UMOV UR5, 0x1 ;  /* 0x0000000100057882 */ /* 0x000fe20000000000 */
[----:B------:R-:W-:Y:S01]  /*0190*/  UMOV UR6, 0x100 ;  /* 0x0000010000067882 */ /* 0x000fe20000000000 */
[----:B------:R-:W-:Y:S01]  /*01a0*/  ELECT P0, URZ, PT ;  /* 0x00000000003f782f */ /* 0x000fe20003800000 */
[----:B------:R-:W-:-:S04]  /*01b0*/  UIADD3 UR6, -UR6, 0x100000, URZ ;  /* 0x0010000006067890 */ /* 0x000fc8000fffe13f */
[----:B------:R-:W-:Y:S02]  /*01c0*/  USHF.L.U32 UR7, UR6, 0xb, URZ ;  /* 0x0000000b06077899 */ /* 0x000fe4000800063f */
[----:B------:R-:W-:Y:S02]  /*01d0*/  USHF.L.U32 UR6, UR6, 0x1, URZ ;  /* 0x0000000106067899 */ /* 0x000fe4000800063f */
[----:B0-----:R-:W-:Y:S02]  /*01e0*/  ULEA UR8, UR8, UR4, 0x18 ;  /* 0x0000000408087291 */ /* 0x001fe4000f8ec03f */
[----:B------:R-:W-:-:S04]  /*01f0*/  UIADD3 UR4, -UR5, 0x100000, URZ ;  /* 0x0010000005047890 */ /* 0x000fc8000fffe13f */
[----:B------:R-:W-:Y:S02]  /*0200*/  USHF.L.U32 UR5, UR4, 0xb, URZ ;  /* 0x0000000b04057899 */ /* 0x000fe4000800063f */
[----:B------:R-:W-:Y:S01]  /*0210*/  USHF.L.U32 UR4, UR4, 0x1, URZ ;  /* 0x0000000104047899 */ /* 0x000fe2000800063f */
[----:B------:R-:W0:Y:S11]  /*0220*/  FENCE.VIEW.ASYNC.S ;  /* 0x00000000000073c6 */ /* 0x000e360000000000 */
[----:B0-----:R0:W1:Y:S01]  /*0230*/  SYNCS.EXCH.64 URZ, [UR8], UR4 ;  /* 0x00000004083f75b2 */ /* 0x0010620008000100 */
[----:B------:R0:W2:Y:S01]  /*0240*/  SYNCS.EXCH.64 URZ, [UR8+0x28], UR6 ;  /* 0x00002806083f75b2 */ /* 0x0000a20008000100 */
[----:B------:R0:W3:Y:S01]  /*0250*/  SYNCS.EXCH.64 URZ, [UR8+0x8], UR4 ;  /* 0x00000804083f75b2 */ /* 0x0000e20008000100 */
[----:B------:R0:W4:Y:S01]  /*0260*/  SYNCS.EXCH.64 URZ, [UR8+0x30], UR6 ;  /* 0x00003006083f75b2 */ /* 0x0001220008000100 */
[----:B------:R0:W0:Y:S01]  /*0270*/  SYNCS.EXCH.64 URZ, [UR8+0x10], UR4 ;  /* 0x00001004083f75b2 */ /* 0x0000220008000100 */
[----:B------:R0:W0:Y:S01]  /*0280*/  SYNCS.EXCH.64 URZ, [UR8+0x38], UR6 ;  /* 0x00003806083f75b2 */ /* 0x0000220008000100 */
[----:B------:R0:W0:Y:S01]  /*0290*/  SYNCS.EXCH.64 URZ, [UR8+0x18], UR4 ;  /* 0x00001804083f75b2 */ /* 0x0000220008000100 */
[----:B------:R0:W0:Y:S01]  /*02a0*/  SYNCS.EXCH.64 URZ, [UR8+0x40], UR6 ;  /* 0x00004006083f75b2 */ /* 0x0000220008000100 */
[----:B------:R0:W0:Y:S01]  /*02b0*/  SYNCS.EXCH.64 URZ, [UR8+0x20], UR4 ;  /* 0x00002004083f75b2 */ /* 0x0000220008000100 */
[----:B------:R0:W0:Y:S01]  /*02c0*/  SYNCS.EXCH.64 URZ, [UR8+0x48], UR6 ;  /* 0x00004806083f75b2 */ /* 0x0000220008000100 */
[----:B------:R-:W-:Y:S01]  /*02d0*/  NOP ;  /* 0x0000000000007918 */ /* 0x000fe20000000000 */
.L_x_2:
[----:B------:R-:W5:Y:S01]  /*02e0*/  SHFL.IDX PT, R0, R0, RZ, 0x1f ;  /* 0x00001fff00007589 */ /* 0x000f6200000e0000 */
[----:B------:R-:W1:Y:S01]  /*02f0*/  LDC R2, c[0x0][0x65c] ;  /* 0x00019700ff027b82 */ /* 0x000e620000000800 */
[----:B------:R-:W-:Y:S02]  /*0300*/  ELECT P0, URZ, PT ;  /* 0x00000000003f782f */ /* 0x000fe40003800000 */
[----:B------:R-:W-:Y:S01]  /*0310*/  LOP3.LUT R6, R6, 0xfffff7ff, RZ, 0xc0, !PT ;  /* 0xfffff7ff06067812 */ /* 0x000fe200078ec0ff */
[----:B------:R-:W2:Y:S01]  /*0320*/  S2R R3, SR_CTAID.Y ;  /* 0x0000000000037919 */ /* 0x000ea20000002600 */
[----:B0-----:R-:W-:Y:S01]  /*0330*/  UMOV UR4, 0x20 ;  /* 0x0000002000047882 */ /* 0x001fe20000000000 */
[----:B------:R-:W-:Y:S01]  /*0340*/  ISETP.NE.AND P2, PT, R8, RZ, PT ;  /* 0x000000ff0800720c */ /* 0x000fe20003f45270 */
[----:B------:R-:W-:Y:S01]  /*0350*/  NOP ;  /* 0x0000000000007918 */ /* 0x000fe20000000000 */
[----:B------:R-:W0:Y:S01]  /*0360*/  S2R R4, SR_CTAID.X ;  /* 0x0000000000047919 */ /* 0x000e220000002500 */
[----:B------:R-:W-:Y:S01]  /*0370*/  NOP ;  /* 0x0000000000007918 */ /* 0x000fe20000000000 */
[----:B-----5:R-:W-:-:S02]  /*0380*/  ISETP.NE.OR P0, PT, R0, RZ, !P0 ;  /* 0x000000ff0000720c */ /* 0x020fc40004705670 */
[----:B-1----:R-:W-:-:S11]  /*0390*/  ISETP.NE.AND P3, PT, R2, 0x1, PT ;  /* 0x000000010200780c */ /* 0x002fd60003f65270 */
[----:B------:R-:W-:Y:S01]  /*03a0*/  VOTEU.ALL UP0, P0 ;  /* 0x00000000003f7886 */ /* 0x000fe20000000000 */
[----:B------:R-:W-:Y:S01]  /*03b0*/  VOTEU.ALL UP1, P0 ;  /* 0x00000000003f7886 */ /* 0x000fe20000020000 */
[----:B------:R-:W-:Y:S01]  /*03c0*/  @P3 LOP3.LUT R6, R6, 0x800, RZ, 0xfc, !PT ;  /* 0x0000080006063812 */ /* 0x000fe200078efcff */
[----:B------:R-:W0:Y:S01]  /*03d0*/  @P3 LDC R17, c[0x0][0x10] ;  /* 0x00000400ff113b82 */ /* 0x000e220000000800 */
[----:B------:R-:W-:Y:S01]  /*03e0*/  SHF.R.S32.HI R6, RZ, 0x1f, R5 ;  /* 0x0000001fff067819 */ /* 0x000fe20000011405 */
[----:B------:R-:W-:Y:S01]  /*03f0*/  @!UP0 UMOV UR6, 0x400 ;  /* 0x0000040000068882 */ /* 0x000fe20000000000 */
[----:B------:R-:W-:-:S04]  /*0400*/  @!UP0 UIADD3 UR4, -UR4, 0x100000, URZ ;  /* 0x0010000004048890 */ /* 0x000fc8000fffe13f */
[----:B------:R-:W-:Y:S02]  /*0410*/  @!UP0 USHF.L.U32 UR5, UR4, 0xb, URZ ;  /* 0x0000000b04058899 */ /* 0x000fe4000800063f */
[----:B------:R-:W-:Y:S01]  /*0420*/  @!UP0 USHF.L.U32 UR4, UR4, 0x1, URZ ;  /* 0x0000000104048899 */ /* 0x000fe2000800063f */
[----:B------:R-:W-:Y:S01]  /*0430*/  @P3 IMAD.MOV.U32 R7, RZ, RZ, RZ ;  /* 0x000000ffff073224 */ /* 0x000fe200078e00ff */
[----:B------:R-:W-:Y:S01]  /*0440*/  LEA.HI R6, R6, R5, RZ, 0x2 ;  /* 0x0000000506067211 */ /* 0x000fe200078f10ff */
[----:B------:R-:W-:Y:S01]  /*0450*/  @P3 IMAD.MOV.U32 R11, RZ, RZ, RZ ;  /* 0x000000ffff0b3224 */ /* 0x000fe200078e00ff */
[----:B------:R-:W1:Y:S02]  /*0460*/  @!UP0 S2UR UR7, SR_CgaCtaId ;  /* 0x00000000000789c3 */ /* 0x000e640000008800 */
[----:B------:R-:W-:Y:S01]  /*0470*/  LOP3.LUT R0, R6, 0xfffffffc, RZ, 0xc0, !PT ;  /* 0xfffffffc06007812 */ /* 0x000fe200078ec0ff */
[----:B--2---:R-:W-:-:S04]  /*0480*/  @P3 IMAD.MOV.U32 R6, RZ, RZ, R3 ;  /* 0x000000ffff063224 */ /* 0x004fc800078e0003 */
[----:B------:R-:W-:Y:S01]  /*0490*/  IMAD.IADD R0, R5, 0x1, -R0 ;  /* 0x0000000105007824 */ /* 0x000fe200078e0a00 */
[----:B------:R-:W2:Y:S01]  /*04a0*/  @!P3 LDC R9, c[0x0][0xc] ;  /* 0x00000300ff09bb82 */ /* 0x000ea20000000800 */
[----:B------:R-:W-:Y:S02]  /*04b0*/  IMAD.MOV.U32 R5, RZ, RZ, RZ ;  /* 0x000000ffff057224 */ /* 0x000fe400078e00ff */
[----:B0-----:R-:W-:-:S04]  /*04c0*/  @P3 IMAD.WIDE.U32 R16, R4, R17, R6 ;  /* 0x0000001104103225 */ /* 0x001fc800078e0006 */
[----:B------:R-:W-:Y:S01]  /*04d0*/  @P3 IMAD.IADD R17, R17, 0x1, R11 ;  /* 0x0000000111113824 */ /* 0x000fe200078e020b */
[----:B-1----:R-:W-:Y:S01]  /*04e0*/  @!UP0 ULEA UR6, UR7, UR6, 0x18 ;  /* 0x0000000607068291 */ /* 0x002fe2000f8ec03f */
[----:B------:R-:W-:Y:S01]  /*04f0*/  VOTEU.ALL UP0, P0 ;  /* 0x00000000003f7886 */ /* 0x000fe20000000000 */
[----:B------:R-:W-:-:S04]  /*0500*/  ISETP.NE.AND P0, PT, R0, 0x3, PT ;  /* 0x000000030000780c */ /* 0x000fc80003f05270 */
[----:B------:R-:W-:Y:S01]  /*0510*/  ISETP.EQ.OR P0, PT, R0, RZ, !P0 ;  /* 0x000000ff0000720c */ /* 0x000fe20004702670 */
[----:B--2---:R-:W-:-:S03]  /*0520*/  @!P3 IMAD.WIDE.U32 R6, R9, R3, R4 ;  /* 0x000000030906b225 */ /* 0x004fc600078e0004 */
[C---:B------:R-:W-:Y:S01]  /*0530*/  ISETP.EQ.AND P0, PT, R8.reuse, RZ, P0 ;  /* 0x000000ff0800720c */ /* 0x040fe20000702270 */
[----:B------:R-:W-:Y:S01]  /*0540*/  VIADD R8, R8, 0xffffffff ;  /* 0xffffffff08087836 */ /* 0x000fe20000000000 */
[----:B------:R-:W0:Y:S02]  /*0550*/  FENCE.VIEW.ASYNC.S ;  /* 0x00000000000073c6 */ /* 0x000e240000000000 */
[----:B0-----:R0:W3:Y:S01]  /*0560*/  @!UP0 SYNCS.EXCH.64 URZ, [UR6+0x60], UR4 ;  /* 0x00006004063f85b2 */ /* 0x0010e20008000100 */
[----:B------:R-:W-:Y:S01]  /*0570*/  @!P3 IMAD.MOV.U32 R16, RZ, RZ, R6 ;  /* 0x000000ffff10b224 */ /* 0x000fe200078e0006 */
[----:B------:R-:W-:Y:S01]  /*0580*/  SEL R19, RZ, 0x1, !P0 ;  /* 0x00000001ff137807 */ /* 0x000fe20004000000 */
[----:B------:R-:W-:Y:S01]  /*0590*/  @!P3 IMAD.MOV.U32 R17, RZ, RZ, R7 ;  /* 0x000000ffff11b224 */ /* 0x000fe200078e0007 */
[----:B------:R-:W-:-:S04]  /*05a0*/  ISETP.GE.U32.AND P1, PT, R8, 0x2, PT ;  /* 0x000000020800780c */ /* 0x000fc80003f26070 */
[----:B------:R-:W-:Y:S01]  /*05b0*/  SEL R19, R19, 0x2, P1 ;  /* 0x0000000213137807 */ /* 0x000fe20000800000 */
[----:B------:R0:W3:Y:S01]  /*05c0*/  @!UP1 SYNCS.EXCH.64 URZ, [UR6+0x68], UR4 ;  /* 0x00006804063f95b2 */ /* 0x0000e20008000100 */
[----:B------:R-:W-:Y:S01]  /*05d0*/  NOP ;  /* 0x0000000000007918 */ /* 0x000fe20000000000 */
[----:B---34-:R-:W-:Y:S06]  /*05e0*/  BAR.SYNC.DEFER_BLOCKING 0x0 ;  /* 0x0000000000007b1d */ /* 0x018fec0000010000 */
[----:B------:R-:W-:Y:S05]  /*05f0*/  @!P2 BRA `(.L_x_3) ;  /* 0x0000006c00b0a947 */ /* 0x000fea0003800000 */
[----:B------:R-:W-:-:S13]  /*0600*/  ISETP.GT.U32.AND P0, PT, R8, 0x1, PT ;  /* 0x000000010800780c */ /* 0x000fda0003f04070 */
[----:B0-----:R-:W-:Y:S05]  /*0610*/  @P0 EXIT ;  /* 0x000000000000094d */ /* 0x001fea0003800000 */
[----:B------:R-:W-:Y:S01]  /*0620*/  ULDC.64 UR4, c[0x0][0x650] ;  /* 0x0001940000047ab9 */ /* 0x000fe20000000a00 */
[----:B------:R-:W-:Y:S01]  /*0630*/  PRMT R0, RZ, 0x7610, R0 ;  /* 0x00007610ff007816 */ /* 0x000fe20000000000 */
[----:B------:R-:W-:Y:S01]  /*0640*/  IMAD.MOV.U32 R94, RZ, RZ, -0x1 ;  /* 0xffffffffff5e7424 */ /* 0x000fe200078e00ff */
[----:B------:R-:W-:Y:S01]  /*0650*/  ISETP.GE.U32.AND P0, PT, R16, UR4, PT ;  /* 0x0000000410007c0c */ /* 0x000fe2000bf06070 */
[----:B------:R-:W-:Y:S02]  /*0660*/  IMAD.MOV.U32 R90, RZ, RZ, -0x1 ;  /* 0xffffffffff5a7424 */ /* 0x000fe400078e00ff */
[----:B------:R-:W-:Y:S01]  /*0670*/  IMAD.MOV.U32 R23, RZ, RZ, -0x1 ;  /* 0xffffffffff177424 */ /* 0x000fe200078e00ff */
[----:B------:R-:W-:-:S13]  /*0680*/  ISETP.GE.U32.AND.EX P0, PT, R17, UR5, PT, P0 ;  /* 0x0000000511007c0c */ /* 0x000fda000bf06100 */
[----:B------:R-:W-:Y:S05]  /*0690*/  @P0 BRA `(.L_x_4) ;  /* 0x0000000400540947 */ /* 0x000fea0003800000 */
[----:B------:R-:W0:Y:S01]  /*06a0*/  LDC.64 R14, c[0x0][0x628] ;  /* 0x00018a00ff0e7b82 */ /* 0x000e220000000a00 */
[----:B------:R-:W-:Y:S02]  /*06b0*/  IMAD.MOV.U32 R6, RZ, RZ, R16 ;  /* 0x000000ffff067224 */ /* 0x000fe400078e0010 */
[----:B------:R-:W-:-:S05]  /*06c0*/  IMAD.MOV.U32 R7, RZ, RZ, R17 ;  /* 0x000000ffff077224 */ /* 0x000fca00078e0011 */
[----:B------:R-:W1:Y:S08]  /*06d0*/  LDC R0, c[0x0][0x630] ;  /* 0x00018c00ff007b82 */ /* 0x000e700000000800 */
[----:B------:R-:W2:Y:S01]  /*06e0*/  LDC.64 R20, c[0x0][0x620] ;  /* 0x00018800ff147b82 */ /* 0x000ea20000000a00 */
[----:B0-----:R-:W-:-:S04]  /*06f0*/  ISETP.NE.U32.AND P0, PT, R14, RZ, PT ;  /* 0x000000ff0e00720c */ /* 0x001fc80003f05070 */
[----:B------:R-:W-:-:S13]  /*0700*/  ISETP.NE.AND.EX P0, PT, R15, RZ, PT, P0 ;  /* 0x000000ff0f00720c */ /* 0x000fda0003f05300 */
[----:B-12---:R-:W-:Y:S05]  /*0710*/  @!P0 BRA `(.L_x_5) ;  /* 0x0000000000288947 */ /* 0x006fea0003800000 */
[----:B------:R-:W0:Y:S02]  /*0720*/  LDC R11, c[0x0][0x634] ;  /* 0x00018d00ff0b7b82 */ /* 0x000e240000000800 */
[----:B0-----:R-:W-:-:S05]  /*0730*/  IADD3 R11, P0, R16, R11, RZ ;  /* 0x0000000b100b7210 */ /* 0x001fca0007f1e0ff */
[----:B------:R-:W-:-:S04]  /*0740*/  IMAD.X R13, RZ, RZ, R17, P0 ;  /* 0x000000ffff0d7224 */ /* 0x000fc800000e0611 */
[----:B------:R-:W-:-:S04]  /*0750*/  IMAD.WIDE.U32 R6, R13, R14, RZ ;  /* 0x0000000e0d067225 */ /* 0x000fc800078e00ff */
[----:B------:R-:W-:-:S04]  /*0760*/  IMAD.WIDE.U32 R8, P0, R11, R15, R6 ;  /* 0x0000000f0b087225 */ /* 0x000fc80007800006 */
[----:B------:R-:W-:-:S04]  /*0770*/  IMAD.WIDE.U32 R6, R11, R14, RZ ;  /* 0x0000000e0b067225 */ /* 0x000fc800078e00ff */
[----:B------:R-:W-:Y:S01]  /*0780*/  IMAD.X R11, RZ, RZ, RZ, P0 ;  /* 0x000000ffff0b7224 */ /* 0x000fe200000e06ff */
[----:B------:R-:W-:Y:S01]  /*0790*/  IADD3 RZ, P0, R7, R8, RZ ;  /* 0x0000000807ff7210 */ /* 0x000fe20007f1e0ff */
[----:B------:R-:W-:-:S04]  /*07a0*/  IMAD.MOV.U32 R10, RZ, RZ, R9 ;  /* 0x000000ffff0a7224 */ /* 0x000fc800078e0009 */
[----:B------:R-:W-:-:S08]  /*07b0*/  IMAD.WIDE.U32.X R6, R13, R15, R10, P0 ;  /* 0x0000000f0d067225 */ /* 0x000fd000000e040a */
.L_x_5:
[-CC-:B------:R-:W-:Y:S01]  /*07c0*/  SHF.R.U64 R23, R6, R0.reuse, R7.reuse ;  /* 0x0000000006177219 */ /* 0x180fe20000001207 */
[----:B------:R-:W0:Y:S01]  /*07d0*/  LDC R10, c[0x0][0x618] ;  /* 0x00018600ff0a7b82 */ /* 0x000e220000000800 */
[----:B------:R-:W-:Y:S01]  /*07e0*/  SHF.R.U32.HI R5, RZ, R0, R7 ;  /* 0x00000000ff057219 */ /* 0x000fe20000011607 */
[----:B------:R-:W-:Y:S01]  /*07f0*/  ULDC UR4, c[0x0][0x150] ;  /* 0x0000540000047ab9 */ /* 0x000fe20000000800 */
[----:B------:R-:W-:Y:S02]  /*0800*/  IADD3 R9, P0, RZ, -R23, RZ ;  /* 0x80000017ff097210 */ /* 0x000fe40007f1e0ff */
[----:B------:R-:W-:-:S03]  /*0810*/  I2FP.F32.U32 R0, R4 ;  /* 0x0000000400007245 */ /* 0x000fc60000201000 */
[----:B------:R-:W1:Y:S01]  /*0820*/  LDC.64 R28, c[0x0][0x640] ;  /* 0x00019000ff1c7b82 */ /* 0x000e620000000a00 */
[----:B------:R-:W-:Y:S02]  /*0830*/  IMAD.X R11, RZ, RZ, ~R5, P0 ;  /* 0x000000ffff0b7224 */ /* 0x000fe400000e0e05 */
[----:B------:R-:W-:Y:S01]  /*0840*/  FMUL R0, R0, UR4 ;  /* 0x0000000400007c20 */ /* 0x000fe20008400000 */
[----:B------:R-:W-:Y:S01]  /*0850*/  IMAD.WIDE.U32 R6, R9, R20, R16 ;  /* 0x0000001409067225 */ /* 0x000fe200078e0010 */
[----:B------:R-:W-:-:S03]  /*0860*/  ULDC UR4, c[0x0][0x154] ;  /* 0x0000550000047ab9 */ /* 0x000fc60000000800 */
[----:B------:R-:W-:Y:S01]  /*0870*/  IMAD R8, R11, R20, RZ ;  /* 0x000000140b087224 */ /* 0x000fe200078e02ff */
[----:B------:R-:W2:Y:S01]  /*0880*/  LDC R5, c[0x0][0x144] ;  /* 0x00005100ff057b82 */ /* 0x000ea20000000800 */
[----:B------:R-:W3:Y:S02]  /*0890*/  F2I.U32.TRUNC.NTZ R0, R0 ;  /* 0x0000000000007305 */ /* 0x000ee4000020f000 */
[----:B------:R-:W-:-:S04]  /*08a0*/  IMAD R9, R9, R21, R8 ;  /* 0x0000001509097224 */ /* 0x000fc800078e0208 */
[----:B------:R-:W-:Y:S01]  /*08b0*/  IMAD.IADD R7, R7, 0x1, R9 ;  /* 0x0000000107077824 */ /* 0x000fe200078e0209 */
[----:B------:R-:W4:Y:S01]  /*08c0*/  LDC R12, c[0x0][0x608] ;  /* 0x00018200ff0c7b82 */ /* 0x000f220000000800 */
[----:B------:R-:W-:-:S03]  /*08d0*/  IMAD.MOV.U32 R9, RZ, RZ, -0x1 ;  /* 0xffffffffff097424 */ /* 0x000fc600078e00ff */
[-CC-:B0-----:R-:W-:Y:S02]  /*08e0*/  SHF.R.U64 R20, R6, R10.reuse, R7.reuse ;  /* 0x0000000a06147219 */ /* 0x181fe40000001207 */
[----:B------:R-:W-:Y:S02]  /*08f0*/  I2FP.F32.U32 R6, R3 ;  /* 0x0000000300067245 */ /* 0x000fe40000201000 */
[----:B------:R-:W0:Y:S01]  /*0900*/  LDC R26, c[0x0][0x658] ;  /* 0x00019600ff1a7b82 */ /* 0x000e220000000800 */
[----:B-1----:R-:W-:Y:S01]  /*0910*/  ISETP.NE.U32.AND P0, PT, R28, RZ, PT ;  /* 0x000000ff1c00720c */ /* 0x002fe20003f05070 */
[----:B---3--:R-:W-:Y:S01]  /*0920*/  IMAD.MOV R8, RZ, RZ, -R0 ;  /* 0x000000ffff087224 */ /* 0x008fe200078e0a00 */
[----:B------:R-:W-:Y:S01]  /*0930*/  SHF.R.U32.HI R7, RZ, R10, R7 ;  /* 0x0000000aff077219 */ /* 0x000fe20000011607 */
[----:B------:R-:W-:Y:S01]  /*0940*/  FMUL R6, R6, UR4 ;  /* 0x0000000406067c20 */ /* 0x000fe20008400000 */
[----:B------:R-:W-:-:S03]  /*0950*/  ISETP.NE.AND.EX P0, PT, R29, RZ, PT, P0 ;  /* 0x000000ff1d00720c */ /* 0x000fc60003f05300 */
[----:B------:R-:W1:Y:S01]  /*0960*/  LDC R14, c[0x0][0x148] ;  /* 0x00005200ff0e7b82 */ /* 0x000e620000000800 */
[----:B--2---:R-:W-:-:S07]  /*0970*/  IMAD R0, R5, R8, R4 ;  /* 0x0000000805007224 */ /* 0x004fce00078e0204 */
[----:B------:R-:W2:Y:S01]  /*0980*/  LDC R24, c[0x0][0x600] ;  /* 0x00018000ff187b82 */ /* 0x000ea20000000800 */
[-CC-:B----4-:R-:W-:Y:S02]  /*0990*/  SHF.R.U64 R30, R20, R12.reuse, R7.reuse ;  /* 0x0000000c141e7219 */ /* 0x190fe40000001207 */
[----:B------:R-:W-:Y:S01]  /*09a0*/  SHF.R.U32.HI R5, RZ, R12, R7 ;  /* 0x0000000cff057219 */ /* 0x000fe20000011607 */
[----:B------:R-:W-:Y:S01]  /*09b0*/  IMAD.MOV.U32 R7, RZ, RZ, 0x1 ;  /* 0x00000001ff077424 */ /* 0x000fe200078e00ff */
[----:B------:R3:W4:Y:S03]  /*09c0*/  F2I.U32.TRUNC.NTZ R12, R6 ;  /* 0x00000006000c7305 */ /* 0x000726000020f000 */
[----:B------:R-:W1:Y:S01]  /*09d0*/  LDC R15, c[0x0][0x648] ;  /* 0x00019200ff0f7b82 */ /* 0x000e620000000800 */
[-C--:B0-----:R-:W-:Y:S02]  /*09e0*/  SHF.L.U32 R4, R9, R26.reuse, RZ ;  /* 0x0000001a09047219 */ /* 0x081fe400000006ff */
[----:B------:R-:W-:-:S02]  /*09f0*/  SHF.R.U64 R32, R30, R26, R5 ;  /* 0x0000001a1e207219 */ /* 0x000fc40000001205 */
[----:B------:R-:W-:Y:S02]  /*0a00*/  LOP3.LUT R11, RZ, R4, RZ, 0x33, !PT ;  /* 0x00000004ff0b7212 */ /* 0x000fe400078e33ff */
[-C--:B------:R-:W-:Y:S01]  /*0a10*/  SHF.R.U32.HI R5, RZ, R26.reuse, R5 ;  /* 0x0000001aff057219 */ /* 0x080fe20000011605 */
[----:B------:R-:W0:Y:S01]  /*0a20*/  LDC R21, c[0x0][0x638] ;  /* 0x00018e00ff157b82 */ /* 0x000e220000000800 */
[----:B------:R-:W-:Y:S01]  /*0a30*/  SHF.L.U32 R10, R7, R26, RZ ;  /* 0x0000001a070a7219 */ /* 0x000fe200000006ff */
[----:B------:R-:W-:-:S06]  /*0a40*/  IMAD.MOV.U32 R4, RZ, RZ, R32 ;  /* 0x000000ffff047224 */ /* 0x000fcc00078e0020 */
[----:B------:R-:W0:Y:S01]  /*0a50*/  LDC R94, c[0x0][0x610] ;  /* 0x00018400ff5e7b82 */ /* 0x000e220000000800 */
[----:B---34-:R-:W-:Y:S05]  /*0a60*/  @!P0 BRA `(.L_x_6) ;  /* 0x0000000000288947 */ /* 0x018fea0003800000 */
[----:B------:R-:W3:Y:S02]  /*0a70*/  LDC R9, c[0x0][0x64c] ;  /* 0x00019300ff097b82 */ /* 0x000ee40000000800 */
[----:B---3--:R-:W-:-:S05]  /*0a80*/  IADD3 R9, P0, R32, R9, RZ ;  /* 0x0000000920097210 */ /* 0x008fca0007f1e0ff */
        /* <DEDUP_REMOVED lines=8> */
.L_x_6:
[----:B-1----:R-:W-:Y:S01]  /*0b10*/  SHF.R.U64 R4, R4, R15, R5 ;  /* 0x0000000f04047219 */ /* 0x002fe20000001205 */
[----:B--2---:R-:W-:Y:S01]  /*0b20*/  VIADD R5, R24, 0xffffffff ;  /* 0xffffffff18057836 */ /* 0x004fe20000000000 */
[----:B------:R-:W-:Y:S01]  /*0b30*/  LOP3.LUT R11, R30, R11, RZ, 0xc0, !PT ;  /* 0x0000000b1e0b7212 */ /* 0x000fe200078ec0ff */
[----:B------:R-:W-:Y:S02]  /*0b40*/  IMAD.MOV R12, RZ, RZ, -R12 ;  /* 0x000000ffff0c7224 */ /* 0x000fe400078e0a0c */
[----:B------:R-:W-:Y:S01]  /*0b50*/  IMAD.MOV R6, RZ, RZ, -R4 ;  /* 0x000000ffff067224 */ /* 0x000fe200078e0a04 */
[----:B------:R-:W-:Y:S01]  /*0b60*/  LOP3.LUT R5, R20, R5, RZ, 0xc0, !PT ;  /* 0x0000000514057212 */ /* 0x000fe200078ec0ff */
[----:B------:R-:W-:Y:S02]  /*0b70*/  @P3 IMAD R0, R14, R12, R3 ;  /* 0x0000000c0e003224 */ /* 0x000fe400078e0203 */
[----:B------:R-:W-:Y:S02]  /*0b80*/  IMAD R11, R10, R4, R11 ;  /* 0x000000040a0b7224 */ /* 0x000fe400078e020b */
[----:B0-----:R-:W-:-:S02]  /*0b90*/  IMAD R3, R6, R21, R32 ;  /* 0x0000001506037224 */ /* 0x001fc400078e0220 */
[----:B------:R-:W-:Y:S02]  /*0ba0*/  IMAD R94, R11, R94, R0 ;  /* 0x0000005e0b5e7224 */ /* 0x000fe400078e0200 */
[----:B------:R-:W-:Y:S02]  /*0bb0*/  IMAD R3, R3, R24, R5 ;  /* 0x0000001803037224 */ /* 0x000fe400078e0205 */
[----:B------:R-:W-:-:S03]  /*0bc0*/  IMAD.MOV.U32 R0, RZ, RZ, 0x1 ;  /* 0x00000001ff007424 */ /* 0x000fc600078e00ff */
[----:B------:R-:W-:Y:S02]  /*0bd0*/  SEL R90, R3, R94, !P3 ;  /* 0x0000005e035a7207 */ /* 0x000fe40005800000 */
[----:B------:R-:W-:-:S07]  /*0be0*/  SEL R94, R94, R3, !P3 ;  /* 0x000000035e5e7207 */ /* 0x000fce0005800000 */
.L_x_4:
[----:B------:R-:W-:-:S08]  /*0bf0*/  NOP ;  /* 0x0000000000007918 */ /* 0x000fd00000000000 */
[----:B------:R-:W0:Y:S02]  /*0c00*/  USETMAXREG.TRY_ALLOC.CTAPOOL UP0, 0xe8 ;  /* 0x000000e8000079c8 */ /* 0x000e240008000600 */
[----:B0-----:R-:W-:-:S13]  /*0c10*/  PLOP3.LUT P0, PT, PT, PT, UP0, 0x80, 0x0 ;  /* 0x000000000000781c */ /* 0x001fda0003f0f008 */
[----:B------:R-:W-:Y:S05]  /*0c20*/  @!P0 BRA `(.L_x_4) ;  /* 0xfffffffc00f08947 */ /* 0x000fea000383ffff */
[----:B------:R-:W-:Y:S01]  /*0c30*/  ULDC.64 UR4, c[0x0][0x598] ;  /* 0x0001660000047ab9 */ /* 0x000fe20000000a00 */
[----:B------:R-:W-:Y:S01]  /*0c40*/  ULDC.64 UR36, c[0x0][0x208] ;  /* 0x0000820000247ab9 */ /* 0x000fe20000000a00 */
[----:B------:R-:W-:-:S04]  /*0c50*/  ISETP.NE.U32.AND P0, PT, RZ, UR4, PT ;  /* 0x00000004ff007c0c */ /* 0x000fc8000bf05070 */
[----:B------:R-:W-:-:S13]  /*0c60*/  ISETP.NE.AND.EX P0, PT, RZ, UR5, PT, P0 ;  /* 0x00000005ff007c0c */ /* 0x000fda000bf05300 */
[----:B------:R-:W-:Y:S05]  /*0c70*/  @!P0 BRA `(.L_x_7) ;  /* 0x00000000001c8947 */ /* 0x000fea0003800000 */
[----:B------:R-:W0:Y:S02]  /*0c80*/  LDC.64 R4, c[0x0][0x598] ;  /* 0x00016600ff047b82 */ /* 0x000e240000000a00 */
[----:B0-----:R-:W2:Y:S02]  /*0c90*/  LDG.E.64 R4, desc[UR36][R4.64] ;  /* 0x0000002404047981 */ /* 0x001ea4000c1e1b00 */
[----:B--2---:R-:W-:-:S04]  /*0ca0*/  ISETP.NE.U32.AND P0, PT, R4, RZ, PT ;  /* 0x000000ff0400720c */ /* 0x004fc80003f05070 */
[----:B------:R-:W-:-:S13]  /*0cb0*/  ISETP.NE.AND.EX P0, PT, R5, RZ, PT, P0 ;  /* 0x000000ff0500720c */ /* 0x000fda0003f05300 */
[----:B------:R-:W-:Y:S05]  /*0cc0*/  @!P0 BRA `(.L_x_7) ;  /* 0x0000000000088947 */ /* 0x000fea0003800000 */
[----:B------:R0:W5:Y:S01]  /*0cd0*/  LD.E R88, desc[UR36][R4.64] ;  /* 0x0000002404587980 */ /* 0x000162000c101900 */
[----:B------:R-:W-:Y:S05]  /*0ce0*/  BRA `(.L_x_8) ;  /* 0x0000000000247947 */ /* 0x000fea0003800000 */
.L_x_7:
[----:B------:R-:W-:Y:S02]  /*0cf0*/  ULDC.64 UR4, c[0x0][0x588] ;  /* 0x0001620000047ab9 */ /* 0x000fe40000000a00 */
[----:B------:R-:W-:-:S04]  /*0d00*/  ISETP.NE.U32.AND P0, PT, RZ, UR4, PT ;  /* 0x00000004ff007c0c */ /* 0x000fc8000bf05070 */
[----:B------:R-:W-:-:S13]  /*0d10*/  ISETP.NE.AND.EX P0, PT, RZ, UR5, PT, P0 ;  /* 0x00000005ff007c0c */ /* 0x000fda000bf05300 */
[----:B------:R-:W-:Y:S05]  /*0d20*/  @!P0 BRA `(.L_x_9) ;  /* 0x00000000000c8947 */ /* 0x000fea0003800000 */
[----:B------:R-:W0:Y:S02]  /*0d30*/  LDC.64 R88, c[0x0][0x588] ;  /* 0x00016200ff587b82 */ /* 0x000e240000000a00 */
[----:B0-----:R1:W5:Y:S01]  /*0d40*/  LDG.E R88, desc[UR36][R88.64] ;  /* 0x0000002458587981 */ /* 0x001362000c1e1900 */
[----:B------:R-:W-:Y:S05]  /*0d50*/  BRA `(.L_x_8) ;  /* 0x0000000000087947 */ /* 0x000fea0003800000 */
.L_x_9:
[----:B------:R-:W-:Y:S02]  /*0d60*/  ULDC UR4, c[0x0][0x580] ;  /* 0x0001600000047ab9 */ /* 0x000fe40000000800 */
[----:B------:R-:W-:-:S07]  /*0d70*/  IMAD.U32 R88, RZ, RZ, UR4 ;  /* 0x00000004ff587e24 */ /* 0x000fce000f8e00ff */
.L_x_8:
[----:B------:R-:W-:Y:S02]  /*0d80*/  ULDC.64 UR4, c[0x0][0x5a0] ;  /* 0x0001680000047ab9 */ /* 0x000fe40000000a00 */
[----:B------:R-:W-:-:S04]  /*0d90*/  ISETP.NE.U32.AND P0, PT, RZ, UR4, PT ;  /* 0x00000004ff007c0c */ /* 0x000fc8000bf05070 */
[----:B------:R-:W-:-:S13]  /*0da0*/  ISETP.NE.AND.EX P0, PT, RZ, UR5, PT, P0 ;  /* 0x00000005ff007c0c */ /* 0x000fda000bf05300 */
[----:B------:R-:W-:Y:S05]  /*0db0*/  @!P0 BRA `(.L_x_10) ;  /* 0x00000000001c8947 */ /* 0x000fea0003800000 */
[----:B0-----:R-:W0:Y:S02]  /*0dc0*/  LDC.64 R4, c[0x0][0x5a0] ;  /* 0x00016800ff047b82 */ /* 0x001e240000000a00 */
[----:B0-----:R-:W2:Y:S02]  /*0dd0*/  LDG.E.64 R4, desc[UR36][R4.64] ;  /* 0x0000002404047981 */ /* 0x001ea4000c1e1b00 */
[----:B--2---:R-:W-:-:S04]  /*0de0*/  ISETP.NE.U32.AND P0, PT, R4, RZ, PT ;  /* 0x000000ff0400720c */ /* 0x004fc80003f05070 */
[----:B------:R-:W-:-:S13]  /*0df0*/  ISETP.NE.AND.EX P0, PT, R5, RZ, PT, P0 ;  /* 0x000000ff0500720c */ /* 0x000fda0003f05300 */
[----:B------:R-:W-:Y:S05]  /*0e00*/  @!P0 BRA `(.L_x_10) ;  /* 0x0000000000088947 */ /* 0x000fea0003800000 */
[----:B-1----:R0:W5:Y:S01]  /*0e10*/  LD.E R89, desc[UR36][R4.64] ;  /* 0x0000002404597980 */ /* 0x002162000c101900 */
[----:B------:R-:W-:Y:S05]  /*0e20*/  BRA `(.L_x_11) ;  /* 0x0000000000247947 */ /* 0x000fea0003800000 */
.L_x_10:
[----:B------:R-:W-:Y:S02]  /*0e30*/  ULDC.64 UR4, c[0x0][0x590] ;  /* 0x0001640000047ab9 */ /* 0x000fe40000000a00 */
[----:B------:R-:W-:-:S04]  /*0e40*/  ISETP.NE.U32.AND P0, PT, RZ, UR4, PT ;  /* 0x00000004ff007c0c */ /* 0x000fc8000bf05070 */
[----:B------:R-:W-:-:S13]  /*0e50*/  ISETP.NE.AND.EX P0, PT, RZ, UR5, PT, P0 ;  /* 0x00000005ff007c0c */ /* 0x000fda000bf05300 */
[----:B------:R-:W-:Y:S05]  /*0e60*/  @!P0 BRA `(.L_x_12) ;  /* 0x00000000000c8947 */ /* 0x000fea0003800000 */
[----:B0-----:R-:W1:Y:S02]  /*0e70*/  LDC.64 R4, c[0x0][0x590] ;  /* 0x00016400ff047b82 */ /* 0x001e640000000a00 */
[----:B-1----:R1:W5:Y:S01]  /*0e80*/  LDG.E R89, desc[UR36][R4.64] ;  /* 0x0000002404597981 */ /* 0x002362000c1e1900 */
[----:B------:R-:W-:Y:S05]  /*0e90*/  BRA `(.L_x_11) ;  /* 0x0000000000087947 */ /* 0x000fea0003800000 */
.L_x_12:
[----:B------:R-:W-:Y:S02]  /*0ea0*/  ULDC UR4, c[0x0][0x584] ;  /* 0x0001610000047ab9 */ /* 0x000fe40000000800 */
[----:B-1----:R-:W-:-:S07]  /*0eb0*/  IMAD.U32 R89, RZ, RZ, UR4 ;  /* 0x00000004ff597e24 */ /* 0x002fce000f8e00ff */
.L_x_11:
[----:B------:R-:W-:-:S13]  /*0ec0*/  LOP3.LUT P0, RZ, R0, 0xff, RZ, 0xc0, !PT ;  /* 0x000000ff00ff7812 */ /* 0x000fda000780c0ff */
[----:B------:R-:W-:Y:S05]  /*0ed0*/  @!P0 EXIT ;  /* 0x000000000000894d */ /* 0x000fea0003800000 */
[----:B------:R-:W-:Y:S01]  /*0ee0*/  ULDC UR4, c[0x0][0x28c] ;  /* 0x0000a30000047ab9 */ /* 0x000fe20000000800 */
[----:B------:R-:W-:Y:S01]  /*0ef0*/  LOP3.LUT R102, R19, 0x1, RZ, 0xfc, !PT ;  /* 0x0000000113667812 */ /* 0x000fe200078efcff */
[----:B------:R-:W-:Y:S01]  /*0f00*/  UIADD3 UR4, UR4, 0x3f, URZ ;  /* 0x0000003f04047890 */ /* 0x000fe2000fffe03f */
[----:B------:R-:W-:Y:S01]  /*0f10*/  UMOV UR38, URZ ;  /* 0x0000003f00267c82 */ /* 0x000fe20008000000 */
[----:B------:R-:W-:Y:S02]  /*0f20*/  UMOV UR39, URZ ;  /* 0x0000003f00277c82 */ /* 0x000fe40008000000 */
[----:B------:R-:W-:-:S04]  /*0f30*/  USHF.R.S32.HI UR5, URZ, 0x1f, UR4 ;  /* 0x0000001f3f057899 */ /* 0x000fc80008011404 */
[----:B------:R-:W-:-:S04]  /*0f40*/  ULEA.HI UR5, UR5, UR4, URZ, 0x6 ;  /* 0x0000000405057291 */ /* 0x000fc8000f8f303f */
[----:B------:R-:W-:-:S12]  /*0f50*/  USHF.R.S32.HI UR40, URZ, 0x6, UR5 ;  /* 0x000000063f287899 */ /* 0x000fd80008011405 */
.L_x_156:
[----:B------:R-:W-:Y:S01]  /*0f60*/  LOP3.LUT R0, R18, 0x80, RZ, 0xc0, !PT ;  /* 0x0000008012007812 */ /* 0x000fe200078ec0ff */
[----:B------:R-:W2:Y:S01]  /*0f70*/  S2UR UR7, SR_CgaCtaId ;  /* 0x00000000000779c3 */ /* 0x000ea20000008800 */
[----:B------:R-:W-:Y:S02]  /*0f80*/  UMOV UR6, 0x400 ;  /* 0x0000040000067882 */ /* 0x000fe40000000000 */
[----:B------:R-:W-:-:S06]  /*0f90*/  SHF.R.U32.HI R0, RZ, 0x7, R0 ;  /* 0x00000007ff007819 */ /* 0x000fcc0000011600 */
[----:B---3--:R-:W3:Y:S01]  /*0fa0*/  SHFL.IDX PT, R0, R0, RZ, 0x1f ;  /* 0x00001fff00007589 */ /* 0x008ee200000e0000 */
[----:B--2---:R-:W-:Y:S01]  /*0fb0*/  ULEA UR42, UR7, UR6, 0x18 ;  /* 0x00000006072a7291 */ /* 0x004fe2000f8ec03f */
[----:B---3--:R-:W-:-:S13]  /*0fc0*/  R2UR UR4, R0 ;  /* 0x00000000000472ca */ /* 0x008fda00000e0000 */
[----:B------:R-:W-:-:S04]  /*0fd0*/  ULEA.HI UR5, UR4, UR4, URZ, 0x1 ;  /* 0x0000000404057291 */ /* 0x000fc8000f8f083f */
[----:B------:R-:W-:-:S04]  /*0fe0*/  ULOP3.LUT UR5, UR5, 0x7fffe, URZ, 0xc0, !UPT ;  /* 0x0007fffe05057892 */ /* 0x000fc8000f8ec03f */
[----:B------:R-:W-:-:S03]  /*0ff0*/  UIADD3 UR5, UR4, -UR5, URZ ;  /* 0x8000000504057290 */ /* 0x000fc6000fffe03f */
[----:B------:R-:W-:Y:S01]  /*1000*/  ULDC UR4, c[0x0][0x28c] ;  /* 0x0000a30000047ab9 */ /* 0x000fe20000000800 */
[----:B------:R-:W-:Y:S01]  /*1010*/  ULEA UR5, UR5, UR42, 0xd ;  /* 0x0000002a05057291 */ /* 0x000fe2000f8e683f */
[----:B------:R-:W-:-:S03]  /*1020*/  ISETP.LT.AND P0, PT, RZ, UR4, PT ;  /* 0x00000004ff007c0c */ /* 0x000fc6000bf01270 */
[----:B------:R-:W-:-:S04]  /*1030*/  UIADD3 UR5, UR5, 0x100, URZ ;  /* 0x0000010005057890 */ /* 0x000fc8000fffe03f */
[----:B------:R-:W-:-:S04]  /*1040*/  USHF.R.U32.HI UR5, URZ, 0x4, UR5 ;  /* 0x000000043f057899 */ /* 0x000fc80008011605 */
[----:B------:R-:W-:Y:S02]  /*1050*/  ULOP3.LUT UR41, UR5, 0x3fff, URZ, 0xc0, !UPT ;  /* 0x00003fff05297892 */ /* 0x000fe4000f8ec03f */
[----:B01--45:R-:W-:Y:S10]  /*1060*/  @P0 BRA `(.L_x_13) ;  /* 0x0000000000400947 */ /* 0x033ff40003800000 */
[----:B------:R-:W-:Y:S01]  /*1070*/  MOV R0, 0x0 ;  /* 0x0000000000007802 */ /* 0x000fe20000000f00 */
[----:B------:R-:W-:Y:S01]  /*1080*/  ULDC.64 UR4, c[0x4][0x68] ;  /* 0x01001a0000047ab9 */ /* 0x000fe20000000a00 */
[----:B------:R-:W-:Y:S01]  /*1090*/  ULDC.64 UR6, c[0x4][0x8] ;  /* 0x0100020000067ab9 */ /* 0x000fe20000000a00 */
[----:B01----:R-:W-:Y:S01]  /*10a0*/  IMAD.U32 R4, RZ, RZ, UR4 ;  /* 0x00000004ff047e24 */ /* 0x003fe2000f8e00ff */
[----:B------:R0:W1:Y:S01]  /*10b0*/  LDC.64 R14, c[0x4][R0] ;  /* 0x01000000000e7b82 */ /* 0x0000620000000a00 */
[----:B------:R-:W-:Y:S01]  /*10c0*/  IMAD.U32 R5, RZ, RZ, UR5 ;  /* 0x00000005ff057e24 */ /* 0x000fe2000f8e00ff */
[----:B------:R-:W-:Y:S01]  /*10d0*/  ULDC.64 UR4, c[0x4][0x70] ;  /* 0x01001c0000047ab9 */ /* 0x000fe20000000a00 */
[----:B------:R-:W-:Y:S02]  /*10e0*/  IMAD.U32 R10, RZ, RZ, UR6 ;  /* 0x00000006ff0a7e24 */ /* 0x000fe4000f8e00ff */
[----:B------:R-:W-:Y:S02]  /*10f0*/  IMAD.U32 R6, RZ, RZ, UR4 ;  /* 0x00000004ff067e24 */ /* 0x000fe4000f8e00ff */
[----:B------:R-:W-:-:S02]  /*1100*/  IMAD.U32 R7, RZ, RZ, UR5 ;  /* 0x00000005ff077e24 */ /* 0x000fc4000f8e00ff */
[----:B------:R-:W-:Y:S02]  /*1110*/  IMAD.U32 R11, RZ, RZ, UR7 ;  /* 0x00000007ff0b7e24 */ /* 0x000fe4000f8e00ff */
[----:B------:R-:W-:Y:S02]  /*1120*/  IMAD.MOV.U32 R8, RZ, RZ, 0x1e1 ;  /* 0x000001e1ff087424 */ /* 0x000fe400078e00ff */
[----:B------:R-:W-:Y:S02]  /*1130*/  IMAD.MOV.U32 R12, RZ, RZ, 0x1 ;  /* 0x00000001ff0c7424 */ /* 0x000fe400078e00ff */
[----:B0-----:R-:W-:-:S07]  /*1140*/  IMAD.MOV.U32 R13, RZ, RZ, RZ ;  /* 0x000000ffff0d7224 */ /* 0x001fce00078e00ff */
[----:B------:R-:W-:-:S07]  /*1150*/  LEPC R20, `(.L_x_13) ;  /* 0x000000001014794e */ /* 0x000fce0000000000 */
[----:B-1---5:R-:W-:Y:S05]  /*1160*/  CALL.ABS.NOINC R14 ;  /* 0x000000000e007343 */ /* 0x022fea0003c00000 */
.L_x_13:
[----:B------:R-:W-:-:S13]  /*1170*/  ISETP.NE.AND P0, PT, R102, 0x3, PT ;  /* 0x000000036600780c */ /* 0x000fda0003f05270 */
[----:B------:R-:W-:Y:S05]  /*1180*/  @!P0 BRA `(.L_x_14) ;  /* 0x0000000000048947 */ /* 0x000fea0003800000 */
[----:B------:R-:W-:Y:S01]  /*1190*/  BPT.TRAP 0x1 ;  /* 0x000000040000795c */ /* 0x000fe20000300000 */
.L_x_14:
[----:B------:R-:W-:Y:S02]  /*11a0*/  IMAD.U32 R3, RZ, RZ, UR39 ;  /* 0x00000027ff037e24 */ /* 0x000fe4000f8e00ff */
[----:B------:R-:W-:-:S03]  /*11b0*/  IMAD.U32 R0, RZ, RZ, UR38 ;  /* 0x00000026ff007e24 */ /* 0x000fc6000f8e00ff */
[----:B------:R-:W-:Y:S02]  /*11c0*/  LEA R3, R3, UR42, 0x3 ;  /* 0x0000002a03037c11 */ /* 0x000fe4000f8e18ff */
[----:B------:R-:W-:-:S04]  /*11d0*/  SHF.L.U32 R0, R0, 0x1f, RZ ;  /* 0x0000001f00007819 */ /* 0x000fc800000006ff */
[----:B------:R2:W3:Y:S01]  /*11e0*/  SYNCS.PHASECHK.TRANS64.TRYWAIT P1, [R3+URZ], R0 ;  /* 0x00000000030075a7 */ /* 0x0004e2000802017f */
[----:B------:R-:W-:Y:S05]  /*11f0*/  @!P0 BRA `(.L_x_15) ;  /* 0x0000000000048947 */ /* 0x000fea0003800000 */
[----:B------:R-:W-:Y:S01]  /*1200*/  BPT.TRAP 0x1 ;  /* 0x000000040000795c */ /* 0x000fe20000300000 */
.L_x_15:
[----:B---3--:R-:W-:Y:S05]  /*1210*/  @P1 BRA `(.L_x_16) ;  /* 0x0000000000081947 */ /* 0x008fea0003800000 */
[----:B------:R-:W3:Y:S02]  /*1220*/  SYNCS.PHASECHK.TRANS64.TRYWAIT P1, [R3+URZ], R0 ;  /* 0x00000000030075a7 */ /* 0x000ee4000802017f */
[----:B---3--:R-:W-:Y:S05]  /*1230*/  @!P1 BRA `(.L_x_17) ;  /* 0x0000007800a89947 */ /* 0x008fea0003800000 */
.L_x_16:
[----:B------:R-:W-:-:S04]  /*1240*/  UISETP.LT.AND UP0, UPT, UR40, 0x1, UPT ;  /* 0x000000012800788c */ /* 0x000fc8000bf01270 */
[----:B------:R-:W-:-:S04]  /*1250*/  USEL UR4, UR40, 0x1, UP0 ;  /* 0x0000000128047887 */ /* 0x000fc80008000000 */
[----:B------:R-:W-:-:S06]  /*1260*/  UIADD3 UR4, UR40, -UR4, URZ ;  /* 0x8000000428047290 */ /* 0x000fcc000fffe03f */
[----:B--23--:R-:W-:Y:S01]  /*1270*/  IMAD.U32 R0, RZ, RZ, UR4 ;  /* 0x00000004ff007e24 */ /* 0x00cfe2000f8e00ff */
[----:B------:R-:W-:Y:S05]  /*1280*/  WARPSYNC.ALL ;  /* 0x0000000000007948 */ /* 0x000fea0003800000 */
[----:B------:R-:W-:Y:S01]  /*1290*/  ISETP.GE.AND P1, PT, R0, 0x1, PT ;  /* 0x000000010000780c */ /* 0x000fe20003f26270 */
[----:B------:R-:W-:Y:S01]  /*12a0*/  UIADD3 UR4, UR42, 0x28100, URZ ;  /* 0x000281002a047890 */ /* 0x000fe2000fffe03f */
[----:B------:R-:W-:Y:S01]  /*12b0*/  WARPGROUP.ARRIVE ;  /* 0x00000000000079c5 */ /* 0x000fe20000000000 */
[----:B------:R-:W-:Y:S02]  /*12c0*/  ULEA UR6, UR39, UR41, 0xb ;  /* 0x0000002927067291 */ /* 0x000fe4000f8e583f */
[----:B------:R-:W-:Y:S01]  /*12d0*/  USHF.R.U32.HI UR4, URZ, 0x4, UR4 ;  /* 0x000000043f047899 */ /* 0x000fe20008011604 */
[----:B------:R-:W-:Y:S01]  /*12e0*/  UMOV UR9, 0x40000040 ;  /* 0x4000004000097882 */ /* 0x000fe20000000000 */
[----:B------:R-:W-:-:S02]  /*12f0*/  UMOV UR11, 0x40000040 ;  /* 0x40000040000b7882 */ /* 0x000fc40000000000 */
[----:B------:R-:W-:Y:S01]  /*1300*/  ULOP3.LUT UR4, UR4, 0x3fff, URZ, 0xc0, !UPT ;  /* 0x00003fff04047892 */ /* 0x000fe2000f8ec03f */
[----:B------:R-:W-:Y:S01]  /*1310*/  UMOV UR8, UR6 ;  /* 0x0000000600087c82 */ /* 0x000fe20008000000 */
[----:B------:R-:W-:Y:S02]  /*1320*/  UIADD3 UR7, UR6, 0x400, URZ ;  /* 0x0000040006077890 */ /* 0x000fe4000fffe03f */
[----:B------:R-:W-:-:S04]  /*1330*/  ULOP3.LUT UR4, UR4, 0x10000, URZ, 0xfc, !UPT ;  /* 0x0001000004047892 */ /* 0x000fc8000f8efc3f */
[----:B------:R-:W-:-:S07]  /*1340*/  ULEA UR5, UR39, UR4, 0x9 ;  /* 0x0000000427057291 */ /* 0x000fce000f8e483f */
[----:B------:R-:W-:Y:S02]  /*1350*/  UMOV UR10, UR5 ;  /* 0x00000005000a7c82 */ /* 0x000fe40008000000 */
[----:B------:R-:W-:Y:S01]  /*1360*/  HGMMA.64x64x16.F32.BF16 R56, gdesc[UR8].tnspA, RZ, !UPT, gsb0 ;  /* 0x20e00000083879f0 */ /* 0x000fe2000c0018ff */
[----:B------:R-:W-:Y:S01]  /*1370*/  UMOV UR8, UR7 ;  /* 0x0000000700087c82 */ /* 0x000fe20008000000 */
[----:B------:R-:W-:Y:S01]  /*1380*/  UMOV UR9, 0x40000040 ;  /* 0x4000004000097882 */ /* 0x000fe20000000000 */
[----:B------:R-:W-:Y:S01]  /*1390*/  UIADD3 UR7, UR6, 0x480, URZ ;  /* 0x0000048006077890 */ /* 0x000fe2000fffe03f */
[----:B------:R-:W-:Y:S02]  /*13a0*/  WARPGROUP.DEPBAR.LE gsb0, 0x0 ;  /* 0x00008000000079c5 */ /* 0x000fe40000010000 */
[----:B------:R-:W-:-:S06]  /*13b0*/  WARPGROUP.ARRIVE ;  /* 0x00000000000079c5 */ /* 0x000fcc0000000000 */
[----:B------:R-:W-:Y:S01]  /*13c0*/  HGMMA.64x64x16.F32.BF16 R24, gdesc[UR8].tnspA, RZ, !UPT, gsb0 ;  /* 0x20e00000081879f0 */ /* 0x000fe2000c0018ff */
[----:B------:R-:W-:Y:S02]  /*13d0*/  UIADD3 UR8, UR6, 0x80, URZ ;  /* 0x0000008006087890 */ /* 0x000fe4000fffe03f */
[----:B------:R-:W-:Y:S01]  /*13e0*/  UIADD3 UR10, UR5, 0x2, URZ ;  /* 0x00000002050a7890 */ /* 0x000fe2000fffe03f */
[----:B------:R-:W-:Y:S01]  /*13f0*/  UMOV UR9, 0x40000040 ;  /* 0x4000004000097882 */ /* 0x000fe20000000000 */
[----:B------:R-:W-:Y:S01]  /*1400*/  UMOV UR11, 0x40000040 ;  /* 0x40000040000b7882 */ /* 0x000fe20000000000 */
[----:B------:R-:W-:Y:S02]  /*1410*/  WARPGROUP.DEPBAR.LE gsb0, 0x0 ;  /* 0x00008000000079c5 */ /* 0x000fe40000010000 */
[----:B------:R-:W-:-:S06]  /*1420*/  WARPGROUP.ARRIVE ;  /* 0x00000000000079c5 */ /* 0x000fcc0000000000 */
[----:B------:R-:W-:Y:S01]  /*1430*/  HGMMA.64x64x16.F32.BF16 R56, gdesc[UR8].tnspA, R56, gsb0 ;  /* 0x20e00000083879f0 */ /* 0x000fe20008001838 */
[----:B------:R-:W-:Y:S01]  /*1440*/  UMOV UR8, UR7 ;  /* 0x0000000700087c82 */ /* 0x000fe20008000000 */
[----:B------:R-:W-:Y:S01]  /*1450*/  UMOV UR9, 0x40000040 ;  /* 0x4000004000097882 */ /* 0x000fe20000000000 */
[----:B------:R-:W-:Y:S01]  /*1460*/  UIADD3 UR7, UR6, 0x500, URZ ;  /* 0x0000050006077890 */ /* 0x000fe2000fffe03f */
[----:B------:R-:W-:Y:S02]  /*1470*/  WARPGROUP.DEPBAR.LE gsb0, 0x0 ;  /* 0x00008000000079c5 */ /* 0x000fe40000010000 */
[----:B------:R-:W-:-:S06]  /*1480*/  WARPGROUP.ARRIVE ;  /* 0x00000000000079c5 */ /* 0x000fcc0000000000 */
[----:B------:R-:W-:Y:S01]  /*1490*/  HGMMA.64x64x16.F32.BF16 R24, gdesc[UR8].tnspA, R24, gsb0 ;  /* 0x20e00000081879f0 */ /* 0x000fe20008001818 */
        /* <DEDUP_REMOVED lines=9> */
[----:B------:R-:W-:Y:S02]  /*1530*/  WARPGROUP.DEPBAR.LE gsb0, 0x0 ;  /* 0x00008000000079c5 */ /* 0x000fe40000010000 */
[----:B------:R-:W-:-:S06]  /*1540*/  WARPGROUP.ARRIVE ;  /* 0x00000000000079c5 */ /* 0x000fcc0000000000 */
[----:B------:R-:W-:Y:S01]  /*1550*/  HGMMA.64x64x16.F32.BF16 R24, gdesc[UR8].tnspA, R24, gsb0 ;  /* 0x20e00000081879f0 */ /* 0x000fe20008001818 */
[----:B------:R-:W-:Y:S02]  /*1560*/  UIADD3 UR8, UR6, 0x180, URZ ;  /* 0x0000018006087890 */ /* 0x000fe4000fffe03f */
[----:B------:R-:W-:Y:S01]  /*1570*/  UIADD3 UR10, UR5, 0x6, URZ ;  /* 0x00000006050a7890 */ /* 0x000fe2000fffe03f */
[----:B------:R-:W-:Y:S01]  /*1580*/  UMOV UR9, 0x40000040 ;  /* 0x4000004000097882 */ /* 0x000fe20000000000 */
[----:B------:R-:W-:Y:S01]  /*1590*/  UMOV UR11, 0x40000040 ;  /* 0x40000040000b7882 */ /* 0x000fe20000000000 */
[----:B------:R-:W-:Y:S01]  /*15a0*/  UIADD3 UR6, UR6, 0x580, URZ ;  /* 0x0000058006067890 */ /* 0x000fe2000fffe03f */
[----:B------:R-:W-:Y:S02]  /*15b0*/  WARPGROUP.DEPBAR.LE gsb0, 0x0 ;  /* 0x00008000000079c5 */ /* 0x000fe40000010000 */
[----:B------:R-:W-:-:S06]  /*15c0*/  WARPGROUP.ARRIVE ;  /* 0x00000000000079c5 */ /* 0x000fcc0000000000 */
[----:B------:R-:W-:Y:S01]  /*15d0*/  HGMMA.64x64x16.F32.BF16 R56, gdesc[UR8].tnspA, R56, gsb0 ;  /* 0x20e00000083879f0 */ /* 0x000fe20008001838 */
[----:B------:R-:W-:Y:S01]  /*15e0*/  UMOV UR8, UR6 ;  /* 0x0000000600087c82 */ /* 0x000fe20008000000 */
[----:B------:R-:W-:Y:S01]  /*15f0*/  UMOV UR9, 0x40000040 ;  /* 0x4000004000097882 */ /* 0x000fe20000000000 */
[----:B------:R-:W-:Y:S02]  /*1600*/  WARPGROUP.DEPBAR.LE gsb0, 0x0 ;  /* 0x00008000000079c5 */ /* 0x000fe40000010000 */
[----:B------:R-:W-:-:S06]  /*1610*/  WARPGROUP.ARRIVE ;  /* 0x00000000000079c5 */ /* 0x000fcc0000000000 */
[----:B------:R-:W-:Y:S03]  /*1620*/  HGMMA.64x64x16.F32.BF16 R24, gdesc[UR8].tnspA, R24, gsb0 ;  /* 0x20e00000081879f0 */ /* 0x000fe60008001818 */
[----:B------:R-:W-:Y:S02]  /*1630*/  WARPGROUP.DEPBAR.LE gsb0, 0x0 ;  /* 0x00008000000079c5 */ /* 0x000fe40000010000 */
[----:B------:R-:W-:Y:S05]  /*1640*/  @!P1 BRA `(.L_x_18) ;  /* 0x0000000400789947 */ /* 0x000fea0003800000 */
[----:B------:R-:W-:-:S04]  /*1650*/  UIADD3 UR5, UR39, 0x1, URZ ;  /* 0x0000000127057890 */ /* 0x000fc8000fffe03f */
[----:B------:R-:W-:-:S04]  /*1660*/  UISETP.NE.AND UP0, UPT, UR5, 0x5, UPT ;  /* 0x000000050500788c */ /* 0x000fc8000bf05270 */
[----:B------:R-:W-:Y:S02]  /*1670*/  USEL UR6, URZ, 0x1, UP0 ;  /* 0x000000013f067887 */ /* 0x000fe40008000000 */
[----:B------:R-:W-:Y:S02]  /*1680*/  USEL UR5, UR5, URZ, UP0 ;  /* 0x0000003f05057287 */ /* 0x000fe40008000000 */
[----:B------:R-:W-:-:S06]  /*1690*/  ULOP3.LUT UR6, UR38, UR6, URZ, 0x3c, !UPT ;  /* 0x0000000626067292 */ /* 0x000fcc000f8e3c3f */
[----:B01----:R-:W-:Y:S01]  /*16a0*/  IMAD.U32 R5, RZ, RZ, UR6 ;  /* 0x00000006ff057e24 */ /* 0x003fe2000f8e00ff */
[----:B------:R-:W-:-:S06]  /*16b0*/  UMOV UR6, UR39 ;  /* 0x0000002700067c82 */ /* 0x000fcc0008000000 */
.L_x_25:
[----:B01----:R-:W-:Y:S05]  /*16c0*/  @!P0 BRA `(.L_x_19) ;  /* 0x0000000000048947 */ /* 0x003fea0003800000 */
[----:B------:R-:W-:Y:S01]  /*16d0*/  BPT.TRAP 0x1 ;  /* 0x000000040000795c */ /* 0x000fe20000300000 */
.L_x_19:
[----:B------:R-:W0:Y:S01]  /*16e0*/  S2UR UR8, SR_CgaCtaId ;  /* 0x00000000000879c3 */ /* 0x000e220000008800 */
[----:B------:R-:W-:Y:S01]  /*16f0*/  UMOV UR7, 0x400 ;  /* 0x0000040000077882 */ /* 0x000fe20000000000 */
[----:B------:R-:W-:Y:S01]  /*1700*/  SHF.L.U32 R3, R5, 0x1f, RZ ;  /* 0x0000001f05037819 */ /* 0x000fe200000006ff */
[----:B0-----:R-:W-:-:S04]  /*1710*/  ULEA UR14, UR8, UR7, 0x18 ;  /* 0x00000007080e7291 */ /* 0x001fc8000f8ec03f */
[----:B------:R-:W-:-:S09]  /*1720*/  ULEA UR7, UR5, UR14, 0x3 ;  /* 0x0000000e05077291 */ /* 0x000fd2000f8e183f */
[----:B------:R0:W1:Y:S01]  /*1730*/  SYNCS.PHASECHK.TRANS64.TRYWAIT P1, [UR7], R3 ;  /* 0x00000003ff0075a7 */ /* 0x0000620008020147 */
[----:B------:R-:W-:Y:S05]  /*1740*/  @!P0 BRA `(.L_x_20) ;  /* 0x0000000000048947 */ /* 0x000fea0003800000 */
[----:B------:R-:W-:Y:S01]  /*1750*/  BPT.TRAP 0x1 ;  /* 0x000000040000795c */ /* 0x000fe20000300000 */
.L_x_20:
[----:B-1----:R-:W-:Y:S05]  /*1760*/  @P1 BRA `(.L_x_21) ;  /* 0x0000000000081947 */ /* 0x002fea0003800000 */
[----:B------:R-:W1:Y:S02]  /*1770*/  SYNCS.PHASECHK.TRANS64.TRYWAIT P1, [UR7], R3 ;  /* 0x00000003ff0075a7 */ /* 0x000e640008020147 */
[----:B-1----:R-:W-:Y:S05]  /*1780*/  @!P1 BRA `(.L_x_22) ;  /* 0x0000007400689947 */ /* 0x002fea0003800000 */
.L_x_21:
[----:B------:R-:W-:Y:S01]  /*1790*/  ULEA UR7, UR5, UR4, 0x9 ;  /* 0x0000000405077291 */ /* 0x000fe2000f8e483f */
[----:B------:R-:W-:Y:S01]  /*17a0*/  WARPGROUP.ARRIVE ;  /* 0x00000000000079c5 */ /* 0x000fe20000000000 */
[----:B------:R-:W-:Y:S01]  /*17b0*/  ULEA UR12, UR5, UR41, 0xb ;  /* 0x00000029050c7291 */ /* 0x000fe2000f8e583f */
[----:B------:R-:W-:Y:S01]  /*17c0*/  UMOV UR11, 0x40000040 ;  /* 0x40000040000b7882 */ /* 0x000fe20000000000 */
[----:B------:R-:W-:Y:S02]  /*17d0*/  UMOV UR9, 0x40000040 ;  /* 0x4000004000097882 */ /* 0x000fe40000000000 */
[----:B------:R-:W-:Y:S01]  /*17e0*/  UIADD3 UR13, UR12, 0x400, URZ ;  /* 0x000004000c0d7890 */ /* 0x000fe2000fffe03f */
[----:B------:R-:W-:Y:S02]  /*17f0*/  UMOV UR10, UR7 ;  /* 0x00000007000a7c82 */ /* 0x000fe40008000000 */
[----:B------:R-:W-:Y:S02]  /*1800*/  UMOV UR8, UR12 ;  /* 0x0000000c00087c82 */ /* 0x000fe40008000000 */
[----:B------:R-:W-:Y:S01]  /*1810*/  HGMMA.64x64x16.F32.BF16 R56, gdesc[UR8].tnspA, R56, gsb0 ;  /* 0x20e00000083879f0 */ /* 0x000fe20008001838 */
[----:B------:R-:W-:Y:S01]  /*1820*/  UMOV UR9, 0x40000040 ;  /* 0x4000004000097882 */ /* 0x000fe20000000000 */
[----:B------:R-:W-:Y:S01]  /*1830*/  UMOV UR8, UR13 ;  /* 0x0000000d00087c82 */ /* 0x000fe20008000000 */
[----:B------:R-:W-:Y:S01]  /*1840*/  UIADD3 UR13, UR12, 0x480, URZ ;  /* 0x000004800c0d7890 */ /* 0x000fe2000fffe03f */
[----:B------:R-:W-:-:S02]  /*1850*/  WARPGROUP.DEPBAR.LE gsb0, 0x0 ;  /* 0x00008000000079c5 */ /* 0x000fc40000010000 */
        /* <DEDUP_REMOVED lines=42> */
[----:B------:R-:W-:Y:S01]  /*1b00*/  BPT.TRAP 0x1 ;  /* 0x000000040000795c */ /* 0x000fe20000300000 */
.L_x_23:
[----:B------:R-:W-:Y:S01]  /*1b10*/  ULEA UR7, UR6, UR14, 0x3 ;  /* 0x0000000e06077291 */ /* 0x000fe2000f8e183f */
[----:B------:R-:W-:-:S03]  /*1b20*/  ISETP.GT.U32.AND P1, PT, R19, 0x1, PT ;  /* 0x000000011300780c */ /* 0x000fc60003f24070 */
[----:B------:R-:W-:-:S04]  /*1b30*/  UIADD3 UR7, UR7, 0x28, URZ ;  /* 0x0000002807077890 */ /* 0x000fc8000fffe03f */
[----:B------:R-:W-:-:S09]  /*1b40*/  UPRMT UR7, URZ, 0x654, UR7 ;  /* 0x000006543f077896 */ /* 0x000fd20008000007 */
[----:B------:R-:W-:Y:S01]  /*1b50*/  SYNCS.ARRIVE.TRANS64.RED.A1T0 RZ, [UR7], RZ ;  /* 0x000000ffffff79a7 */ /* 0x000fe20008100407 */
[----:B------:R-:W-:Y:S05]  /*1b60*/  @P1 BRA `(.L_x_24) ;  /* 0x0000000000041947 */ /* 0x000fea0003800000 */
[----:B------:R-:W-:Y:S01]  /*1b70*/  BPT.TRAP 0x1 ;  /* 0x000000040000795c */ /* 0x000fe20000300000 */
.L_x_24:
[----:B------:R-:W-:Y:S01]  /*1b80*/  UIADD3 UR5, UR5, 0x1, URZ ;  /* 0x0000000105057890 */ /* 0x000fe2000fffe03f */
[C---:B------:R-:W-:Y:S01]  /*1b90*/  ISETP.GT.AND P1, PT, R0.reuse, 0x1, PT ;  /* 0x000000010000780c */ /* 0x040fe20003f24270 */
[----:B------:R-:W-:Y:S01]  /*1ba0*/  UIADD3 UR6, UR6, 0x1, URZ ;  /* 0x0000000106067890 */ /* 0x000fe2000fffe03f */
[----:B------:R-:W-:Y:S01]  /*1bb0*/  VIADD R0, R0, 0xffffffff ;  /* 0xffffffff00007836 */ /* 0x000fe20000000000 */
[----:B------:R-:W-:Y:S02]  /*1bc0*/  UISETP.NE.AND UP0, UPT, UR5, 0x5, UPT ;  /* 0x000000050500788c */ /* 0x000fe4000bf05270 */
[----:B------:R-:W-:Y:S02]  /*1bd0*/  UISETP.NE.AND UP1, UPT, UR6, 0x5, UPT ;  /* 0x000000050600788c */ /* 0x000fe4000bf25270 */
[----:B------:R-:W-:Y:S02]  /*1be0*/  USEL UR7, URZ, 0x1, UP0 ;  /* 0x000000013f077887 */ /* 0x000fe40008000000 */
[----:B------:R-:W-:-:S02]  /*1bf0*/  USEL UR5, UR5, URZ, UP0 ;  /* 0x0000003f05057287 */ /* 0x000fc40008000000 */
[----:B------:R-:W-:Y:S02]  /*1c00*/  USEL UR6, UR6, URZ, UP1 ;  /* 0x0000003f06067287 */ /* 0x000fe40008800000 */
[----:B------:R-:W-:Y:S01]  /*1c10*/  LOP3.LUT R5, R5, UR7, RZ, 0x3c, !PT ;  /* 0x0000000705057c12 */ /* 0x000fe2000f8e3cff */
[----:B------:R-:W-:Y:S09]  /*1c20*/  @P1 BRA `(.L_x_25) ;  /* 0xfffffff800a41947 */ /* 0x000ff2000383ffff */
.L_x_18:
[----:B------:R-:W2:Y:S02]  /*1c30*/  LDC R0, c[0x0][0x28c] ;  /* 0x0000a300ff007b82 */ /* 0x000ea40000000800 */
[----:B--2---:R-:W-:-:S13]  /*1c40*/  ISETP.GE.AND P1, PT, R0, 0x1, PT ;  /* 0x000000010000780c */ /* 0x004fda0003f26270 */
[----:B------:R-:W-:Y:S05]  /*1c50*/  @!P1 BRA `(.L_x_26) ;  /* 0x0000000000489947 */ /* 0x000fea0003800000 */
[----:B------:R-:W-:Y:S05]  /*1c60*/  @!P0 BRA `(.L_x_27) ;  /* 0x0000000000048947 */ /* 0x000fea0003800000 */
[----:B------:R-:W-:Y:S01]  /*1c70*/  BPT.TRAP 0x1 ;  /* 0x000000040000795c */ /* 0x000fe20000300000 */
.L_x_27:
[----:B------:R-:W2:Y:S01]  /*1c80*/  S2UR UR7, SR_CgaCtaId ;  /* 0x00000000000779c3 */ /* 0x000ea20000008800 */
[----:B------:R-:W-:Y:S01]  /*1c90*/  UISETP.LT.AND UP0, UPT, UR40, 0x1, UPT ;  /* 0x000000012800788c */ /* 0x000fe2000bf01270 */
[----:B------:R-:W-:-:S03]  /*1ca0*/  ISETP.GT.U32.AND P0, PT, R19, 0x1, PT ;  /* 0x000000011300780c */ /* 0x000fc60003f04070 */
[----:B------:R-:W-:-:S04]  /*1cb0*/  USEL UR6, UR40, 0x1, UP0 ;  /* 0x0000000128067887 */ /* 0x000fc80008000000 */
[----:B------:R-:W-:-:S04]  /*1cc0*/  UIADD3 UR6, UR39, UR40, -UR6 ;  /* 0x0000002827067290 */ /* 0x000fc8000fffe806 */
[----:B------:R-:W-:-:S04]  /*1cd0*/  UIMAD.WIDE.U32 UR4, UR6, -0x33333333, URZ ;  /* 0xcccccccd060478a5 */ /* 0x000fc8000f8e003f */
[----:B------:R-:W-:-:S03]  /*1ce0*/  USHF.R.U32.HI UR4, URZ, 0x2, UR5 ;  /* 0x000000023f047899 */ /* 0x000fc60008011605 */
[----:B------:R-:W-:Y:S01]  /*1cf0*/  UMOV UR5, 0x400 ;  /* 0x0000040000057882 */ /* 0x000fe20000000000 */
[----:B------:R-:W-:Y:S02]  /*1d00*/  UIMAD UR6, UR4, -0x5, UR6 ;  /* 0xfffffffb040678a4 */ /* 0x000fe4000f8e0206 */
[----:B--2---:R-:W-:-:S04]  /*1d10*/  ULEA UR5, UR7, UR5, 0x18 ;  /* 0x0000000507057291 */ /* 0x004fc8000f8ec03f */
[----:B------:R-:W-:-:S04]  /*1d20*/  ULEA UR6, UR6, UR5, 0x3 ;  /* 0x0000000506067291 */ /* 0x000fc8000f8e183f */
[----:B------:R-:W-:-:S04]  /*1d30*/  UIADD3 UR6, UR6, 0x28, URZ ;  /* 0x0000002806067890 */ /* 0x000fc8000fffe03f */
[----:B------:R-:W-:-:S09]  /*1d40*/  UPRMT UR6, URZ, 0x654, UR6 ;  /* 0x000006543f067896 */ /* 0x000fd20008000006 */
[----:B------:R-:W-:Y:S01]  /*1d50*/  SYNCS.ARRIVE.TRANS64.RED.A1T0 RZ, [UR6], RZ ;  /* 0x000000ffffff79a7 */ /* 0x000fe20008100406 */
[----:B------:R-:W-:Y:S05]  /*1d60*/  @P0 BRA `(.L_x_26) ;  /* 0x0000000000040947 */ /* 0x000fea0003800000 */
[----:B------:R-:W-:Y:S01]  /*1d70*/  BPT.TRAP 0x1 ;  /* 0x000000040000795c */ /* 0x000fe20000300000 */
.L_x_26:
[----:B------:R-:W2:Y:S01]  /*1d80*/  LDC R6, c[0x0][0x288] ;  /* 0x0000a200ff067b82 */ /* 0x000ea20000000800 */
[----:B01----:R-:W-:Y:S01]  /*1d90*/  LOP3.LUT R5, R18, 0x3, RZ, 0xc0, !PT ;  /* 0x0000000312057812 */ /* 0x003fe200078ec0ff */
[----:B------:R-:W-:Y:S01]  /*1da0*/  IMAD.SHL.U32 R11, R90, 0x40, RZ ;  /* 0x000000405a0b7824 */ /* 0x000fe200078e00ff */
[----:B------:R-:W-:Y:S01]  /*1db0*/  SHF.R.U32.HI R3, RZ, 0x2, R18 ;  /* 0x00000002ff037819 */ /* 0x000fe20000011612 */
[----:B------:R-:W-:Y:S01]  /*1dc0*/  UIADD3 UR39, UR40, UR39, URZ ;  /* 0x0000002728277290 */ /* 0x000fe2000fffe03f */
[----:B------:R-:W-:Y:S01]  /*1dd0*/  LOP3.LUT R4, R18, 0x60, RZ, 0xc0, !PT ;  /* 0x0000006012047812 */ /* 0x000fe200078ec0ff */
[----:B------:R-:W-:Y:S01]  /*1de0*/  ULDC UR7, c[0x0][0x284] ;  /* 0x0000a10000077ab9 */ /* 0x000fe20000000800 */
[----:B------:R-:W-:Y:S01]  /*1df0*/  LOP3.LUT R0, R22, 0x1, RZ, 0xc0, !PT ;  /* 0x0000000116007812 */ /* 0x000fe200078ec0ff */
[----:B------:R-:W-:Y:S01]  /*1e00*/  UISETP.GT.U32.AND UP0, UPT, UR39, 0x4, UPT ;  /* 0x000000042700788c */ /* 0x000fe2000bf04070 */
[----:B------:R-:W-:Y:S01]  /*1e10*/  LOP3.LUT R3, R3, 0x7, RZ, 0xc0, !PT ;  /* 0x0000000703037812 */ /* 0x000fe200078ec0ff */
[----:B------:R-:W-:Y:S01]  /*1e20*/  UISETP.GE.U32.AND UP1, UPT, UR40, 0x5, UPT ;  /* 0x000000052800788c */ /* 0x000fe2000bf26070 */
[----:B------:R-:W-:Y:S01]  /*1e30*/  SHF.R.U32.HI R4, RZ, 0x1, R4 ;  /* 0x00000001ff047819 */ /* 0x000fe20000011604 */
[----:B------:R-:W-:Y:S01]  /*1e40*/  IMAD.SHL.U32 R8, R0, 0x40, RZ ;  /* 0x0000004000087824 */ /* 0x000fe200078e00ff */
[----:B------:R-:W-:Y:S01]  /*1e50*/  UISETP.LT.U32.AND UP0, UPT, UR40, 0x5, UP0 ;  /* 0x000000052800788c */ /* 0x000fe20008701070 */
[----:B------:R-:W-:Y:S01]  /*1e60*/  SHF.R.S32.HI R21, RZ, 0x1f, R23 ;  /* 0x0000001fff157819 */ /* 0x000fe20000011417 */
[----:B------:R-:W-:Y:S01]  /*1e70*/  ULDC.64 UR8, c[0x0][0x5d0] ;  /* 0x0001740000087ab9 */ /* 0x000fe20000000a00 */
[--C-:B------:R-:W-:Y:S01]  /*1e80*/  IADD3 R7, RZ, -R4, -R3.reuse ;  /* 0x80000004ff077210 */ /* 0x100fe20007ffe803 */
[----:B------:R-:W-:Y:S01]  /*1e90*/  UIMAD.WIDE.U32 UR4, UR39, -0x33333333, URZ ;  /* 0xcccccccd270478a5 */ /* 0x000fe2000f8e003f */
[----:B------:R-:W-:Y:S01]  /*1ea0*/  LOP3.LUT R3, R8, 0x40, R3, 0xe2, !PT ;  /* 0x0000004008037812 */ /* 0x000fe200078ee203 */
[----:B------:R-:W-:Y:S01]  /*1eb0*/  USEL UR6, URZ, 0x1, !UP0 ;  /* 0x000000013f067887 */ /* 0x000fe2000c000000 */
[----:B------:R-:W-:Y:S01]  /*1ec0*/  IMAD R8, R21, UR8, RZ ;  /* 0x0000000815087c24 */ /* 0x000fe2000f8e02ff */
[----:B------:R-:W-:Y:S01]  /*1ed0*/  USHF.R.U32.HI UR4, URZ, 0x2, UR5 ;  /* 0x000000023f047899 */ /* 0x000fe20008011605 */
[----:B------:R-:W-:Y:S01]  /*1ee0*/  IMAD R0, R0, -0x40, R7 ;  /* 0xffffffc000007824 */ /* 0x000fe200078e0207 */
[----:B------:R-:W-:Y:S01]  /*1ef0*/  ULOP3.LUT UR38, UR38, UR6, URZ, 0x3c, !UPT ;  /* 0x0000000626267292 */ /* 0x000fe2000f8e3c3f */
[----:B--2---:R-:W-:Y:S01]  /*1f00*/  IMAD R10, R5, -0x2, R6 ;  /* 0xfffffffe050a7824 */ /* 0x004fe200078e0206 */
[----:B------:R-:W-:Y:S01]  /*1f10*/  ISETP.GE.AND P0, PT, R11, R6, PT ;  /* 0x000000060b00720c */ /* 0x000fe20003f06270 */
[----:B------:R-:W-:Y:S01]  /*1f20*/  IMAD.SHL.U32 R5, R94, 0x100, RZ ;  /* 0x000001005e057824 */ /* 0x000fe200078e00ff */
[----:B------:R-:W-:Y:S01]  /*1f30*/  SHF.L.U32 R6, R18, 0x1, RZ ;  /* 0x0000000112067819 */ /* 0x000fe200000006ff */
[----:B------:R-:W-:Y:S01]  /*1f40*/  IMAD.WIDE R94, R94, 0x100, RZ ;  /* 0x000001005e5e7825 */ /* 0x000fe200078e02ff */
[----:B------:R-:W-:-:S02]  /*1f50*/  UIMAD UR39, UR4, -0x5, UR39 ;  /* 0xfffffffb042778a4 */ /* 0x000fc4000f8e0227 */
[----:B------:R-:W-:Y:S01]  /*1f60*/  ISETP.GE.OR P0, PT, R5, UR7, P0 ;  /* 0x0000000705007c0c */ /* 0x000fe20008706670 */
[----:B------:R-:W-:Y:S01]  /*1f70*/  IMAD R13, R23, UR9, R8 ;  /* 0x00000009170d7c24 */ /* 0x000fe2000f8e0208 */
[----:B------:R-:W-:Y:S01]  /*1f80*/  LOP3.LUT R6, R11, 0x6, R6, 0xf8, !PT ;  /* 0x000000060b067812 */ /* 0x000fe200078ef806 */
[----:B------:R-:W-:Y:S01]  /*1f90*/  @UP1 ULOP3.LUT UR38, UR38, 0x1, UR4, 0x78, !UPT ;  /* 0x0000000126261892 */ /* 0x000fe2000f8e7804 */
[----:B------:R-:W-:Y:S01]  /*1fa0*/  LOP3.LUT R113, R94, R3, R4, 0xfe, !PT ;  /* 0x000000035e717212 */ /* 0x000fe200078efe04 */
[----:B------:R-:W-:Y:S01]  /*1fb0*/  IMAD.IADD R4, R10, 0x1, -R11 ;  /* 0x000000010a047824 */ /* 0x000fe200078e0a0b */
[----:B------:R-:W-:Y:S02]  /*1fc0*/  SHF.R.S32.HI R7, RZ, 0x1f, R6 ;  /* 0x0000001fff077819 */ /* 0x000fe40000011406 */
[----:B------:R-:W-:Y:S01]  /*1fd0*/  IADD3 R3, -R5, UR7, R0 ;  /* 0x0000000705037c10 */ /* 0x000fe2000fffe100 */
[----:B------:R-:W-:Y:S02]  /*1fe0*/  IMAD.MOV.U32 R0, RZ, RZ, -0x1 ;  /* 0xffffffffff007424 */ /* 0x000fe400078e00ff */
[----:B------:R-:W-:-:S04]  /*1ff0*/  IMAD.WIDE.U32 R8, R23, UR8, R6 ;  /* 0x0000000817087c25 */ /* 0x000fc8000f8e0006 */
[----:B------:R-:W-:Y:S01]  /*2000*/  IMAD.IADD R9, R9, 0x1, R13 ;  /* 0x0000000109097824 */ /* 0x000fe200078e020d */
[----:B------:R-:W-:Y:S06]  /*2010*/  @P0 BRA `(.L_x_28) ;  /* 0x0000004c007c0947 */ /* 0x000fec0003800000 */
[----:B------:R-:W0:Y:S01]  /*2020*/  LDC.64 R12, c[0x0][0x5c8] ;  /* 0x00017200ff0c7b82 */ /* 0x000e220000000a00 */
[----:B-----5:R-:W-:Y:S01]  /*2030*/  FSETP.NEU.AND P1, PT, R89, RZ, PT ;  /* 0x000000ff5900720b */ /* 0x020fe20003f2d000 */
[----:B------:R-:W-:Y:S01]  /*2040*/  BSSY B0, `(.L_x_28) ;  /* 0x00004dc000007945 */ /* 0x000fe20003800000 */
[----:B------:R-:W-:-:S04]  /*2050*/  ISETP.GT.AND P6, PT, R4, RZ, PT ;  /* 0x000000ff0400720c */ /* 0x000fc80003fc4270 */
[----:B------:R-:W-:Y:S01]  /*2060*/  ISETP.GT.AND P0, PT, R3, RZ, P6 ;  /* 0x000000ff0300720c */ /* 0x000fe20003704270 */
[-C--:B0-----:R-:W-:Y:S02]  /*2070*/  IMAD R10, R95, R12.reuse, RZ ;  /* 0x0000000c5f0a7224 */ /* 0x081fe400078e02ff */
[----:B------:R-:W-:-:S04]  /*2080*/  IMAD.WIDE.U32 R104, R113, R12, R8 ;  /* 0x0000000c71687225 */ /* 0x000fc800078e0008 */
[----:B------:R-:W-:-:S04]  /*2090*/  IMAD R5, R113, R13, R10 ;  /* 0x0000000d71057224 */ /* 0x000fc800078e020a */
[----:B------:R-:W-:Y:S01]  /*20a0*/  IMAD.IADD R93, R105, 0x1, R5 ;  /* 0x00000001695d7824 */ /* 0x000fe200078e0205 */
[----:B------:R-:W-:Y:S06]  /*20b0*/  @!P1 BRA `(.L_x_29) ;  /* 0x0000003400789947 */ /* 0x000fec0003800000 */
[----:B------:R-:W0:Y:S01]  /*20c0*/  LDC.64 R14, c[0x0][0x5b8] ;  /* 0x00016e00ff0e7b82 */ /* 0x000e220000000a00 */
[----:B------:R-:W-:-:S07]  /*20d0*/  ULDC.64 UR4, c[0x0][0x5c0] ;  /* 0x0001700000047ab9 */ /* 0x000fce0000000a00 */
[----:B------:R-:W1:Y:S08]  /*20e0*/  LDC.64 R96, c[0x0][0x5b0] ;  /* 0x00016c00ff607b82 */ /* 0x000e700000000a00 */
[----:B------:R-:W2:Y:S01]  /*20f0*/  LDC.64 R10, c[0x0][0x5a8] ;  /* 0x00016a00ff0a7b82 */ /* 0x000ea20000000a00 */
[-C--:B0-----:R-:W-:Y:S02]  /*2100*/  IMAD R8, R21, R14.reuse, RZ ;  /* 0x0000000e15087224 */ /* 0x081fe400078e02ff */
[----:B------:R-:W-:-:S04]  /*2110*/  IMAD.WIDE.U32 R20, R23, R14, R6 ;  /* 0x0000000e17147225 */ /* 0x000fc800078e0006 */
[----:B------:R-:W-:Y:S02]  /*2120*/  IMAD R103, R23, R15, R8 ;  /* 0x0000000f17677224 */ /* 0x000fe400078e0208 */
[-C--:B-1----:R-:W-:Y:S02]  /*2130*/  IMAD R8, R95, R96.reuse, RZ ;  /* 0x000000605f087224 */ /* 0x082fe400078e02ff */
[----:B------:R-:W-:Y:S02]  /*2140*/  IMAD.IADD R91, R21, 0x1, R103 ;  /* 0x00000001155b7824 */ /* 0x000fe400078e0267 */
[----:B------:R-:W-:Y:S02]  /*2150*/  IMAD.MOV.U32 R90, RZ, RZ, R20 ;  /* 0x000000ffff5a7224 */ /* 0x000fe400078e0014 */
[C---:B------:R-:W-:Y:S02]  /*2160*/  IMAD R109, R113.reuse, R97, R8 ;  /* 0x00000061716d7224 */ /* 0x040fe400078e0208 */
[----:B------:R-:W-:-:S04]  /*2170*/  IMAD.WIDE.U32 R8, R113, R96, R90 ;  /* 0x0000006071087225 */ /* 0x000fc800078e005a */
[----:B------:R-:W-:Y:S01]  /*2180*/  IMAD.IADD R5, R9, 0x1, R109 ;  /* 0x0000000109057824 */ /* 0x000fe200078e026d */
[----:B--2---:R-:W-:-:S04]  /*2190*/  LEA R98, P1, R8, R10, 0x1 ;  /* 0x0000000a08627211 */ /* 0x004fc800078208ff */
[----:B------:R-:W-:-:S05]  /*21a0*/  LEA.HI.X R99, R8, R11, R5, 0x1, P1 ;  /* 0x0000000b08637211 */ /* 0x000fca00008f0c05 */
[----:B------:R-:W2:Y:S01]  /*21b0*/  @P0 LDG.E.LTC128B.U16 R5, desc[UR36][R98.64] ;  /* 0x0000002462050981 */ /* 0x000ea2000c1e1520 */
[----:B------:R-:W-:Y:S01]  /*21c0*/  ISETP.GT.AND P4, PT, R4, 0x1, PT ;  /* 0x000000010400780c */ /* 0x000fe20003f84270 */
[----:B------:R-:W-:Y:S01]  /*21d0*/  IMAD.WIDE.U32 R8, R113, R96, R6 ;  /* 0x0000006071087225 */ /* 0x000fe200078e0006 */
[----:B------:R-:W-:Y:S02]  /*21e0*/  BSSY B1, `(.L_x_30) ;  /* 0x0000013000017945 */ /* 0x000fe40003800000 */
[----:B------:R-:W-:Y:S01]  /*21f0*/  P2R R107, PR, RZ, 0x10 ;  /* 0x00000010ff6b7803 */ /* 0x000fe20000000000 */
[----:B------:R-:W-:Y:S02]  /*2200*/  IMAD.IADD R9, R109, 0x1, R9 ;  /* 0x000000016d097824 */ /* 0x000fe400078e0209 */
[----:B------:R-:W-:-:S04]  /*2210*/  IMAD.WIDE.U32 R100, R23, R14, R8 ;  /* 0x0000000e17647225 */ /* 0x000fc800078e0008 */
[----:B------:R-:W-:Y:S01]  /*2220*/  IMAD.IADD R9, R103, 0x1, R101 ;  /* 0x0000000167097824 */ /* 0x000fe200078e0265 */
[----:B------:R-:W-:Y:S02]  /*2230*/  LEA R8, P2, R100, R10, 0x1 ;  /* 0x0000000a64087211 */ /* 0x000fe400078408ff */
[----:B------:R-:W-:Y:S02]  /*2240*/  SHF.L.U64.HI R101, R96, 0x3, R97 ;  /* 0x0000000360657819 */ /* 0x000fe40000010261 */
[----:B------:R-:W-:Y:S01]  /*2250*/  LEA.HI.X R9, R100, R11, R9, 0x1, P2 ;  /* 0x0000000b64097211 */ /* 0x000fe200010f0c09 */
[----:B------:R-:W-:Y:S02]  /*2260*/  IMAD.SHL.U32 R100, R96, 0x8, RZ ;  /* 0x0000000860647824 */ /* 0x000fe400078e00ff */
[----:B--2---:R-:W-:-:S04]  /*2270*/  IMAD.U32 R92, R5, 0x10000, RZ ;  /* 0x00010000055c7824 */ /* 0x004fc800078e00ff */
[----:B------:R-:W-:Y:S01]  /*2280*/  FMUL R15, R92, R89 ;  /* 0x000000595c0f7220 */ /* 0x000fe20000400000 */
[----:B------:R-:W-:-:S03]  /*2290*/  LEA R92, P1, R104, UR4, 0x1 ;  /* 0x00000004685c7c11 */ /* 0x000fc6000f8208ff */
[----:B------:R-:W-:Y:S01]  /*22a0*/  FFMA R15, R56, R88, R15 ;  /* 0x00000058380f7223 */ /* 0x000fe2000000000f */
[----:B------:R-:W-:Y:S02]  /*22b0*/  LEA.HI.X R93, R104, UR5, R93, 0x1, P1 ;  /* 0x00000005685d7c11 */ /* 0x000fe400088f0c5d */
[----:B------:R-:W-:Y:S02]  /*22c0*/  ISETP.GT.AND P1, PT, R3, RZ, P4 ;  /* 0x000000ff0300720c */ /* 0x000fe40002724270 */
[----:B------:R-:W-:-:S05]  /*22d0*/  F2FP.BF16.F32.PACK_AB R15, RZ, R15 ;  /* 0x0000000fff0f723e */ /* 0x000fca00000010ff */
[----:B------:R0:W-:Y:S06]  /*22e0*/  @P0 STG.E.U16 desc[UR36][R92.64], R15 ;  /* 0x0000000f5c000986 */ /* 0x0001ec000c101524 */
[----:B------:R-:W-:Y:S05]  /*22f0*/  @!P1 BRA `(.L_x_31) ;  /* 0x0000000000049947 */ /* 0x000fea0003800000 */
[----:B------:R1:W5:Y:S02]  /*2300*/  LDG.E.LTC128B.U16 R5, desc[UR36][R8.64+0x2] ;  /* 0x0000022408057981 */ /* 0x000364000c1e1520 */
.L_x_31:
[----:B------:R-:W-:Y:S05]  /*2310*/  BSYNC B1 ;  /* 0x0000000000017941 */ /* 0x000fea0003800000 */
.L_x_30:
[----:B------:R-:W-:Y:S01]  /*2320*/  IMAD.WIDE.U32 R104, R113, R96, R100 ;  /* 0x0000006071687225 */ /* 0x000fe200078e0064 */
[----:B------:R-:W-:-:S03]  /*2330*/  ISETP.GT.AND P0, PT, R3, 0x8, P6 ;  /* 0x000000080300780c */ /* 0x000fc60003704270 */
[----:B-----5:R-:W-:Y:S01]  /*2340*/  IMAD.U32 R56, R5, 0x10000, RZ ;  /* 0x0001000005387824 */ /* 0x020fe200078e00ff */
[----:B0-----:R-:W-:Y:S01]  /*2350*/  IADD3 R15, P2, R20, R104, RZ ;  /* 0x00000068140f7210 */ /* 0x001fe20007f5e0ff */
[----:B------:R-:W-:Y:S02]  /*2360*/  IMAD.IADD R109, R109, 0x1, R105 ;  /* 0x000000016d6d7824 */ /* 0x000fe400078e0269 */
[----:B------:R-:W-:Y:S02]  /*2370*/  FMUL R56, R56, R89 ;  /* 0x0000005938387220 */ /* 0x000fe40000400000 */
[----:B------:R-:W-:Y:S02]  /*2380*/  IMAD.X R98, R109, 0x1, R91, P2 ;  /* 0x000000016d627824 */ /* 0x000fe400010e065b */
[----:B------:R-:W-:Y:S01]  /*2390*/  FFMA R57, R57, R88, R56 ;  /* 0x0000005839397223 */ /* 0x000fe20000000038 */
[----:B------:R-:W-:-:S04]  /*23a0*/  LEA R56, P2, R15, R10, 0x1 ;  /* 0x0000000a0f387211 */ /* 0x000fc800078408ff */
[----:B------:R-:W-:Y:S02]  /*23b0*/  F2FP.BF16.F32.PACK_AB R99, RZ, R57 ;  /* 0x00000039ff63723e */ /* 0x000fe400000010ff */
[----:B------:R-:W-:Y:S02]  /*23c0*/  LEA.HI.X R57, R15, R11, R98, 0x1, P2 ;  /* 0x0000000b0f397211 */ /* 0x000fe400010f0c62 */
[----:B------:R-:W-:Y:S01]  /*23d0*/  PRMT R15, R5, 0x7610, R15 ;  /* 0x00007610050f7816 */ /* 0x000fe2000000000f */
[----:B------:R0:W-:Y:S05]  /*23e0*/  @P1 STG.E.U16 desc[UR36][R92.64+0x2], R99 ;  /* 0x000002635c001986 */ /* 0x0001ea000c101524 */
[----:B------:R2:W3:Y:S01]  /*23f0*/  @P0 LDG.E.LTC128B.U16 R15, desc[UR36][R56.64] ;  /* 0x00000024380f0981 */ /* 0x0004e2000c1e1520 */
[----:B------:R-:W-:Y:S01]  /*2400*/  IADD3 R104, P1, R6, R104, RZ ;  /* 0x0000006806687210 */ /* 0x000fe20007f3e0ff */
[----:B------:R-:W-:Y:S01]  /*2410*/  BSSY B1, `(.L_x_32) ;  /* 0x0000012000017945 */ /* 0x000fe20003800000 */
[----:B------:R-:W-:-:S03]  /*2420*/  SHF.L.U64.HI R111, R12, 0x4, R13 ;  /* 0x000000040c6f7819 */ /* 0x000fc6000001020d */
[----:B------:R-:W-:Y:S01]  /*2430*/  IMAD.X R105, R7, 0x1, R109, P1 ;  /* 0x0000000107697824 */ /* 0x000fe200008e066d */
[----:B------:R-:W-:Y:S01]  /*2440*/  ISETP.GT.AND P1, PT, R3, 0x8, P4 ;  /* 0x000000080300780c */ /* 0x000fe20002724270 */
[----:B------:R-:W-:Y:S02]  /*2450*/  IMAD.SHL.U32 R109, R12, 0x10, RZ ;  /* 0x000000100c6d7824 */ /* 0x000fe400078e00ff */
[----:B------:R-:W-:-:S03]  /*2460*/  IMAD.WIDE.U32 R104, R23, R14, R104 ;  /* 0x0000000e17687225 */ /* 0x000fc600078e0068 */
[----:B--2---:R-:W-:Y:S01]  /*2470*/  LEA R56, P3, R104, R10, 0x1 ;  /* 0x0000000a68387211 */ /* 0x004fe200078608ff */
[----:B---3--:R-:W-:-:S04]  /*2480*/  IMAD.U32 R98, R15, 0x10000, RZ ;  /* 0x000100000f627824 */ /* 0x008fc800078e00ff */
[----:B------:R-:W-:Y:S01]  /*2490*/  FMUL R5, R98, R89 ;  /* 0x0000005962057220 */ /* 0x000fe20000400000 */
[----:B------:R-:W-:-:S03]  /*24a0*/  IADD3 R98, P2, R109, R92, RZ ;  /* 0x0000005c6d627210 */ /* 0x000fc60007f5e0ff */
[----:B------:R-:W-:Y:S01]  /*24b0*/  FFMA R5, R58, R88, R5 ;  /* 0x000000583a057223 */ /* 0x000fe20000000005 */
[----:B------:R-:W-:Y:S02]  /*24c0*/  IMAD.IADD R58, R103, 0x1, R105 ;  /* 0x00000001673a7824 */ /* 0x000fe400078e0269 */
[----:B0-----:R-:W-:Y:S02]  /*24d0*/  IMAD.X R99, R111, 0x1, R93, P2 ;  /* 0x000000016f637824 */ /* 0x001fe400010e065d */
[----:B------:R-:W-:Y:S02]  /*24e0*/  F2FP.BF16.F32.PACK_AB R5, RZ, R5 ;  /* 0x00000005ff05723e */ /* 0x000fe400000010ff */
[----:B------:R-:W-:-:S03]  /*24f0*/  LEA.HI.X R57, R104, R11, R58, 0x1, P3 ;  /* 0x0000000b68397211 */ /* 0x000fc600018f0c3a */
[----:B------:R0:W-:Y:S01]  /*2500*/  @P0 STG.E.U16 desc[UR36][R98.64], R5 ;  /* 0x0000000562000986 */ /* 0x0001e2000c101524 */
[----:B------:R-:W-:Y:S05]  /*2510*/  @!P1 BRA `(.L_x_33) ;  /* 0x0000000000049947 */ /* 0x000fea0003800000 */
[----:B------:R2:W5:Y:S02]  /*2520*/  LDG.E.LTC128B.U16 R15, desc[UR36][R56.64+0x2] ;  /* 0x00000224380f7981 */ /* 0x000564000c1e1520 */
.L_x_33:
[----:B------:R-:W-:Y:S05]  /*2530*/  BSYNC B1 ;  /* 0x0000000000017941 */ /* 0x000fea0003800000 */
.L_x_32:
[C---:B-----5:R-:W-:Y:S01]  /*2540*/  IMAD.U32 R58, R15.reuse, 0x10000, RZ ;  /* 0x000100000f3a7824 */ /* 0x060fe200078e00ff */
[----:B------:R-:W-:Y:S01]  /*2550*/  ISETP.GT.AND P4, PT, R4, 0x8, PT ;  /* 0x000000080400780c */ /* 0x000fe20003f84270 */
[----:B------:R-:W-:Y:S01]  /*2560*/  BSSY B1, `(.L_x_34) ;  /* 0x000000d000017945 */ /* 0x000fe20003800000 */
[----:B------:R-:W-:Y:S01]  /*2570*/  PRMT R104, R15, 0x7610, R104 ;  /* 0x000076100f687816 */ /* 0x000fe20000000068 */
[----:B------:R-:W-:Y:S01]  /*2580*/  FMUL R58, R58, R89 ;  /* 0x000000593a3a7220 */ /* 0x000fe20000400000 */
[----:B------:R-:W-:Y:S02]  /*2590*/  ISETP.GT.AND P0, PT, R3, RZ, P4 ;  /* 0x000000ff0300720c */ /* 0x000fe40002704270 */
[----:B------:R-:W-:Y:S01]  /*25a0*/  P2R R108, PR, RZ, 0x10 ;  /* 0x00000010ff6c7803 */ /* 0x000fe20000000000 */
[----:B------:R-:W-:Y:S01]  /*25b0*/  FFMA R58, R59, R88, R58 ;  /* 0x000000583b3a7223 */ /* 0x000fe2000000003a */
[----:B------:R-:W-:-:S04]  /*25c0*/  IMAD.MOV.U32 R59, RZ, RZ, R99 ;  /* 0x000000ffff3b7224 */ /* 0x000fc800078e0063 */
[----:B------:R-:W-:-:S04]  /*25d0*/  F2FP.BF16.F32.PACK_AB R58, RZ, R58 ;  /* 0x0000003aff3a723e */ /* 0x000fc800000010ff */
[----:B0-----:R-:W-:Y:S01]  /*25e0*/  PRMT R5, R58, 0x7610, R5 ;  /* 0x000076103a057816 */ /* 0x001fe20000000005 */
[----:B------:R-:W-:-:S05]  /*25f0*/  IMAD.MOV.U32 R58, RZ, RZ, R98 ;  /* 0x000000ffff3a7224 */ /* 0x000fca00078e0062 */
[----:B------:R0:W-:Y:S01]  /*2600*/  @P1 STG.E.U16 desc[UR36][R58.64+0x2], R5 ;  /* 0x000002053a001986 */ /* 0x0001e2000c101524 */
[----:B------:R-:W-:Y:S05]  /*2610*/  @!P0 BRA `(.L_x_35) ;  /* 0x0000000000048947 */ /* 0x000fea0003800000 */
[----:B------:R3:W5:Y:S02]  /*2620*/  LDG.E.LTC128B.U16 R104, desc[UR36][R8.64+0x10] ;  /* 0x0000102408687981 */ /* 0x000764000c1e1520 */
.L_x_35:
[----:B------:R-:W-:Y:S05]  /*2630*/  BSYNC B1 ;  /* 0x0000000000017941 */ /* 0x000fea0003800000 */
.L_x_34:
[----:B-----5:R-:W-:Y:S01]  /*2640*/  IMAD.U32 R106, R104, 0x10000, RZ ;  /* 0x00010000686a7824 */ /* 0x020fe200078e00ff */
[C---:B------:R-:W-:Y:S01]  /*2650*/  SHF.L.U64.HI R15, R12.reuse, 0x8, R13 ;  /* 0x000000080c0f7819 */ /* 0x040fe2000001020d */
[----:B0-----:R-:W-:Y:S01]  /*2660*/  IMAD.SHL.U32 R5, R12, 0x100, RZ ;  /* 0x000001000c057824 */ /* 0x001fe200078e00ff */
[----:B------:R-:W-:Y:S01]  /*2670*/  ISETP.GT.AND P3, PT, R4, 0x9, PT ;  /* 0x000000090400780c */ /* 0x000fe20003f64270 */
[----:B------:R-:W-:Y:S01]  /*2680*/  FMUL R105, R106, R89 ;  /* 0x000000596a697220 */ /* 0x000fe20000400000 */
[----:B------:R-:W-:Y:S02]  /*2690*/  BSSY B1, `(.L_x_36) ;  /* 0x000000a000017945 */ /* 0x000fe40003800000 */
[----:B------:R-:W-:Y:S01]  /*26a0*/  IADD3 R12, P1, P2, R5, R92, R109 ;  /* 0x0000005c050c7210 */ /* 0x000fe20007a3e06d */
[----:B------:R-:W-:-:S03]  /*26b0*/  FFMA R105, R60, R88, R105 ;  /* 0x000000583c697223 */ /* 0x000fc60000000069 */
[----:B------:R-:W-:Y:S02]  /*26c0*/  IADD3.X R13, R15, R93, R111, P1, P2 ;  /* 0x0000005d0f0d7210 */ /* 0x000fe40000fe446f */
[----:B------:R-:W-:Y:S02]  /*26d0*/  F2FP.BF16.F32.PACK_AB R60, RZ, R105 ;  /* 0x00000069ff3c723e */ /* 0x000fe400000010ff */
[----:B------:R-:W-:Y:S02]  /*26e0*/  ISETP.GT.AND P1, PT, R3, RZ, P3 ;  /* 0x000000ff0300720c */ /* 0x000fe40001f24270 */
[----:B------:R-:W-:Y:S01]  /*26f0*/  P2R R105, PR, RZ, 0x8 ;  /* 0x00000008ff697803 */ /* 0x000fe20000000000 */
[----:B------:R0:W-:Y:S10]  /*2700*/  @P0 STG.E.U16 desc[UR36][R92.64+0x10], R60 ;  /* 0x0000103c5c000986 */ /* 0x0001f4000c101524 */
[----:B------:R-:W-:Y:S05]  /*2710*/  @!P1 BRA `(.L_x_37) ;  /* 0x0000000000049947 */ /* 0x000fea0003800000 */
[----:B------:R4:W5:Y:S02]  /*2720*/  LDG.E.LTC128B.U16 R104, desc[UR36][R8.64+0x12] ;  /* 0x0000122408687981 */ /* 0x000964000c1e1520 */
.L_x_37:
[----:B------:R-:W-:Y:S05]  /*2730*/  BSYNC B1 ;  /* 0x0000000000017941 */ /* 0x000fea0003800000 */
.L_x_36:
[----:B0----5:R-:W-:Y:S01]  /*2740*/  IMAD.U32 R60, R104, 0x10000, RZ ;  /* 0x00010000683c7824 */ /* 0x021fe200078e00ff */
[----:B------:R-:W-:Y:S01]  /*2750*/  ISETP.GT.AND P0, PT, R3, 0x8, P4 ;  /* 0x000000080300780c */ /* 0x000fe20002704270 */
[----:B------:R-:W-:Y:S02]  /*2760*/  BSSY B1, `(.L_x_38) ;  /* 0x000000a000017945 */ /* 0x000fe40003800000 */
[----:B------:R-:W-:-:S04]  /*2770*/  FMUL R60, R60, R89 ;  /* 0x000000593c3c7220 */ /* 0x000fc80000400000 */
[----:B------:R-:W-:Y:S01]  /*2780*/  FFMA R60, R61, R88, R60 ;  /* 0x000000583d3c7223 */ /* 0x000fe2000000003c */
[----:B------:R-:W-:-:S04]  /*2790*/  @P1 IMAD.MOV.U32 R61, RZ, RZ, R93 ;  /* 0x000000ffff3d1224 */ /* 0x000fc800078e005d */
[----:B------:R-:W-:-:S04]  /*27a0*/  F2FP.BF16.F32.PACK_AB R60, RZ, R60 ;  /* 0x0000003cff3c723e */ /* 0x000fc800000010ff */
[----:B------:R-:W-:Y:S01]  /*27b0*/  PRMT R106, R60, 0x7610, R106 ;  /* 0x000076103c6a7816 */ /* 0x000fe2000000006a */
[----:B------:R-:W-:-:S05]  /*27c0*/  @P1 IMAD.MOV.U32 R60, RZ, RZ, R92 ;  /* 0x000000ffff3c1224 */ /* 0x000fca00078e005c */
[----:B------:R0:W-:Y:S01]  /*27d0*/  @P1 STG.E.U16 desc[UR36][R60.64+0x12], R106 ;  /* 0x0000126a3c001986 */ /* 0x0001e2000c101524 */
[----:B------:R-:W-:Y:S05]  /*27e0*/  @!P0 BRA `(.L_x_39) ;  /* 0x0000000000048947 */ /* 0x000fea0003800000 */
[----:B------:R0:W5:Y:S02]  /*27f0*/  LDG.E.LTC128B.U16 R104, desc[UR36][R56.64+0x10] ;  /* 0x0000102438687981 */ /* 0x000164000c1e1520 */
.L_x_39:
[----:B------:R-:W-:Y:S05]  /*2800*/  BSYNC B1 ;  /* 0x0000000000017941 */ /* 0x000fea0003800000 */
.L_x_38:
[----:B0----5:R-:W-:Y:S01]  /*2810*/  IMAD.U32 R60, R104, 0x10000, RZ ;  /* 0x00010000683c7824 */ /* 0x021fe200078e00ff */
[----:B------:R-:W-:Y:S01]  /*2820*/  ISETP.GT.AND P1, PT, R3, 0x8, P3 ;  /* 0x000000080300780c */ /* 0x000fe20001f24270 */
[----:B------:R-:W-:Y:S02]  /*2830*/  BSSY B1, `(.L_x_40) ;  /* 0x0000007000017945 */ /* 0x000fe40003800000 */
[----:B------:R-:W-:-:S04]  /*2840*/  FMUL R61, R60, R89 ;  /* 0x000000593c3d7220 */ /* 0x000fc80000400000 */
[----:B------:R-:W-:-:S05]  /*2850*/  FFMA R61, R62, R88, R61 ;  /* 0x000000583e3d7223 */ /* 0x000fca000000003d */
[----:B------:R-:W-:-:S05]  /*2860*/  F2FP.BF16.F32.PACK_AB R61, RZ, R61 ;  /* 0x0000003dff3d723e */ /* 0x000fca00000010ff */
[----:B------:R0:W-:Y:S01]  /*2870*/  @P0 STG.E.U16 desc[UR36][R58.64+0x10], R61 ;  /* 0x0000103d3a000986 */ /* 0x0001e2000c101524 */
[----:B------:R-:W-:Y:S05]  /*2880*/  @!P1 BRA `(.L_x_41) ;  /* 0x0000000000049947 */ /* 0x000fea0003800000 */
[----:B------:R0:W5:Y:S02]  /*2890*/  LDG.E.LTC128B.U16 R104, desc[UR36][R56.64+0x12] ;  /* 0x0000122438687981 */ /* 0x000164000c1e1520 */
.L_x_41:
[----:B------:R-:W-:Y:S05]  /*28a0*/  BSYNC B1 ;  /* 0x0000000000017941 */ /* 0x000fea0003800000 */
.L_x_40:
[----:B-----5:R-:W-:Y:S01]  /*28b0*/  IMAD.U32 R60, R104, 0x10000, RZ ;  /* 0x00010000683c7824 */ /* 0x020fe200078e00ff */
[----:B------:R-:W-:Y:S01]  /*28c0*/  IADD3 R113, P0, R113, 0x80, RZ ;  /* 0x0000008071717810 */ /* 0x000fe20007f1e0ff */
[----:B------:R-:W-:Y:S01]  /*28d0*/  BSSY B1, `(.L_x_42) ;  /* 0x000000b000017945 */ /* 0x000fe20003800000 */
[----:B------:R-:W-:Y:S01]  /*28e0*/  ISETP.GT.AND P2, PT, R4, 0x10, PT ;  /* 0x000000100400780c */ /* 0x000fe20003f44270 */
[----:B------:R-:W-:Y:S02]  /*28f0*/  FMUL R60, R60, R89 ;  /* 0x000000593c3c7220 */ /* 0x000fe40000400000 */
[----:B------:R-:W-:Y:S01]  /*2900*/  IMAD.X R95, RZ, RZ, R95, P0 ;  /* 0x000000ffff5f7224 */ /* 0x000fe200000e065f */
[----:B------:R-:W-:Y:S01]  /*2910*/  ISETP.GT.AND P0, PT, R3, RZ, P2 ;  /* 0x000000ff0300720c */ /* 0x000fe20001704270 */
[----:B------:R-:W-:Y:S01]  /*2920*/  FFMA R60, R63, R88, R60 ;  /* 0x000000583f3c7223 */ /* 0x000fe2000000003c */
[----:B------:R-:W-:-:S04]  /*2930*/  P2R R106, PR, RZ, 0x4 ;  /* 0x00000004ff6a7803 */ /* 0x000fc80000000000 */
[----:B------:R-:W-:-:S05]  /*2940*/  F2FP.BF16.F32.PACK_AB R60, RZ, R60 ;  /* 0x0000003cff3c723e */ /* 0x000fca00000010ff */
[----:B------:R0:W-:Y:S02]  /*2950*/  @P1 STG.E.U16 desc[UR36][R58.64+0x12], R60 ;  /* 0x0000123c3a001986 */ /* 0x0001e4000c101524 */
[----:B------:R-:W-:Y:S05]  /*2960*/  @!P0 BRA `(.L_x_43) ;  /* 0x0000000000048947 */ /* 0x000fea0003800000 */
[----:B------:R0:W5:Y:S02]  /*2970*/  LDG.E.LTC128B.U16 R104, desc[UR36][R8.64+0x20] ;  /* 0x0000202408687981 */ /* 0x000164000c1e1520 */
.L_x_43:
[----:B------:R-:W-:Y:S05]  /*2980*/  BSYNC B1 ;  /* 0x0000000000017941 */ /* 0x000fea0003800000 */
.L_x_42:
[----:B0----5:R-:W-:Y:S01]  /*2990*/  IMAD.U32 R60, R104, 0x10000, RZ ;  /* 0x00010000683c7824 */ /* 0x021fe200078e00ff */
[----:B------:R-:W-:Y:S01]  /*29a0*/  ISETP.GT.AND P1, PT, R4, 0x11, PT ;  /* 0x000000110400780c */ /* 0x000fe20003f24270 */
[-C--:B------:R-:W-:Y:S01]  /*29b0*/  IMAD.WIDE.U32 R62, R113, R96.reuse, R6 ;  /* 0x00000060713e7225 */ /* 0x080fe200078e0006 */
[----:B------:R-:W-:Y:S03]  /*29c0*/  BSSY B1, `(.L_x_44) ;  /* 0x0000021000017945 */ /* 0x000fe60003800000 */
[----:B------:R-:W-:Y:S01]  /*29d0*/  FMUL R21, R60, R89 ;  /* 0x000000593c157220 */ /* 0x000fe20000400000 */
[----:B------:R-:W-:-:S03]  /*29e0*/  IMAD R60, R95, R96, RZ ;  /* 0x000000605f3c7224 */ /* 0x000fc600078e02ff */
[----:B------:R-:W-:Y:S01]  /*29f0*/  FFMA R21, R64, R88, R21 ;  /* 0x0000005840157223 */ /* 0x000fe20000000015 */
[C---:B------:R-:W-:Y:S02]  /*2a00*/  IMAD R109, R113.reuse, R97, R60 ;  /* 0x00000061716d7224 */ /* 0x040fe400078e023c */
[----:B------:R-:W-:Y:S02]  /*2a10*/  IMAD.WIDE.U32 R60, R113, R96, R90 ;  /* 0x00000060713c7225 */ /* 0x000fe400078e005a */
[----:B------:R-:W-:Y:S02]  /*2a20*/  F2FP.BF16.F32.PACK_AB R21, RZ, R21 ;  /* 0x00000015ff15723e */ /* 0x000fe400000010ff */
[----:B------:R-:W-:Y:S02]  /*2a30*/  IMAD.IADD R63, R109, 0x1, R63 ;  /* 0x000000016d3f7824 */ /* 0x000fe400078e023f */
[----:B------:R-:W-:Y:S01]  /*2a40*/  PRMT R95, R21, 0x7610, R95 ;  /* 0x00007610155f7816 */ /* 0x000fe2000000005f */
[----:B------:R-:W-:-:S02]  /*2a50*/  IMAD.IADD R21, R61, 0x1, R109 ;  /* 0x000000013d157824 */ /* 0x000fc400078e026d */
[----:B------:R-:W-:Y:S02]  /*2a60*/  IMAD.WIDE.U32 R96, R113, R96, R100 ;  /* 0x0000006071607225 */ /* 0x000fe400078e0064 */
[----:B------:R0:W-:Y:S02]  /*2a70*/  @P0 STG.E.U16 desc[UR36][R92.64+0x20], R95 ;  /* 0x0000205f5c000986 */ /* 0x0001e4000c101524 */
[----:B------:R-:W-:Y:S02]  /*2a80*/  IMAD.IADD R109, R109, 0x1, R97 ;  /* 0x000000016d6d7824 */ /* 0x000fe400078e0261 */
[----:B0-----:R-:W-:Y:S01]  /*2a90*/  IMAD.WIDE.U32 R94, R23, R14, R62 ;  /* 0x0000000e175e7225 */ /* 0x001fe200078e003e */
[----:B------:R-:W-:-:S04]  /*2aa0*/  LEA R62, P0, R60, R10, 0x1 ;  /* 0x0000000a3c3e7211 */ /* 0x000fc800078008ff */
[----:B------:R-:W-:Y:S01]  /*2ab0*/  LEA.HI.X R63, R60, R11, R21, 0x1, P0 ;  /* 0x0000000b3c3f7211 */ /* 0x000fe200000f0c15 */
[----:B------:R-:W-:Y:S01]  /*2ac0*/  IMAD.IADD R21, R103, 0x1, R95 ;  /* 0x0000000167157824 */ /* 0x000fe200078e025f */
[----:B------:R-:W-:-:S04]  /*2ad0*/  LEA R60, P0, R94, R10, 0x1 ;  /* 0x0000000a5e3c7211 */ /* 0x000fc800078008ff */
[----:B------:R-:W-:Y:S02]  /*2ae0*/  LEA.HI.X R61, R94, R11, R21, 0x1, P0 ;  /* 0x0000000b5e3d7211 */ /* 0x000fe400000f0c15 */
[----:B------:R-:W-:-:S05]  /*2af0*/  IADD3 R64, P0, R20, R96, RZ ;  /* 0x0000006014407210 */ /* 0x000fca0007f1e0ff */
[----:B------:R-:W-:Y:S01]  /*2b00*/  IMAD.X R90, R109, 0x1, R91, P0 ;  /* 0x000000016d5a7824 */ /* 0x000fe200000e065b */
[----:B------:R-:W-:-:S05]  /*2b10*/  IADD3 R20, P0, R6, R96, RZ ;  /* 0x0000006006147210 */ /* 0x000fca0007f1e0ff */
[----:B------:R-:W-:Y:S01]  /*2b20*/  IMAD.X R21, R7, 0x1, R109, P0 ;  /* 0x0000000107157824 */ /* 0x000fe200000e066d */
[----:B------:R-:W-:Y:S01]  /*2b30*/  LEA R6, P0, R64, R10, 0x1 ;  /* 0x0000000a40067211 */ /* 0x000fe200078008ff */
[----:B------:R-:W-:-:S03]  /*2b40*/  IMAD.WIDE.U32 R20, R23, R14, R20 ;  /* 0x0000000e17147225 */ /* 0x000fc600078e0014 */
[----:B------:R-:W-:Y:S02]  /*2b50*/  LEA.HI.X R7, R64, R11, R90, 0x1, P0 ;  /* 0x0000000b40077211 */ /* 0x000fe400000f0c5a */
[----:B------:R-:W-:Y:S01]  /*2b60*/  P2R R23, PR, RZ, 0x2 ;  /* 0x00000002ff177803 */ /* 0x000fe20000000000 */
[----:B------:R-:W-:Y:S01]  /*2b70*/  IMAD.IADD R103, R103, 0x1, R21 ;  /* 0x0000000167677824 */ /* 0x000fe200078e0215 */
[----:B------:R-:W-:-:S04]  /*2b80*/  LEA R10, P0, R20, R10, 0x1 ;  /* 0x0000000a140a7211 */ /* 0x000fc800078008ff */
[----:B------:R-:W-:Y:S02]  /*2b90*/  LEA.HI.X R11, R20, R11, R103, 0x1, P0 ;  /* 0x0000000b140b7211 */ /* 0x000fe400000f0c67 */
[----:B------:R-:W-:-:S13]  /*2ba0*/  ISETP.GT.AND P0, PT, R3, RZ, P1 ;  /* 0x000000ff0300720c */ /* 0x000fda0000f04270 */
[----:B------:R-:W-:Y:S05]  /*2bb0*/  @!P0 BRA `(.L_x_45) ;  /* 0x0000000000048947 */ /* 0x000fea0003800000 */
[----:B------:R0:W5:Y:S02]  /*2bc0*/  LDG.E.LTC128B.U16 R104, desc[UR36][R8.64+0x22] ;  /* 0x0000222408687981 */ /* 0x000164000c1e1520 */
.L_x_45:
[----:B------:R-:W-:Y:S05]  /*2bd0*/  BSYNC B1 ;  /* 0x0000000000017941 */ /* 0x000fea0003800000 */
.L_x_44:
[----:B-----5:R-:W-:Y:S01]  /*2be0*/  IMAD.U32 R14, R104, 0x10000, RZ ;  /* 0x00010000680e7824 */ /* 0x020fe200078e00ff */
[----:B------:R-:W-:Y:S01]  /*2bf0*/  BSSY B1, `(.L_x_46) ;  /* 0x000000a000017945 */ /* 0x000fe20003800000 */
[----:B------:R-:W-:Y:S02]  /*2c00*/  @P0 IMAD.MOV.U32 R20, RZ, RZ, R92 ;  /* 0x000000ffff140224 */ /* 0x000fe400078e005c */
[----:B------:R-:W-:Y:S01]  /*2c10*/  FMUL R14, R14, R89 ;  /* 0x000000590e0e7220 */ /* 0x000fe20000400000 */
[----:B------:R-:W-:-:S03]  /*2c20*/  @P0 IMAD.MOV.U32 R21, RZ, RZ, R93 ;  /* 0x000000ffff150224 */ /* 0x000fc600078e005d */
[----:B------:R-:W-:-:S05]  /*2c30*/  FFMA R14, R65, R88, R14 ;  /* 0x00000058410e7223 */ /* 0x000fca000000000e */
[----:B------:R-:W-:-:S05]  /*2c40*/  F2FP.BF16.F32.PACK_AB R14, RZ, R14 ;  /* 0x0000000eff0e723e */ /* 0x000fca00000010ff */
[----:B------:R0:W-:Y:S01]  /*2c50*/  @P0 STG.E.U16 desc[UR36][R20.64+0x22], R14 ;  /* 0x0000220e14000986 */ /* 0x0001e2000c101524 */
[----:B------:R-:W-:-:S13]  /*2c60*/  ISETP.GT.AND P0, PT, R3, 0x8, P2 ;  /* 0x000000080300780c */ /* 0x000fda0001704270 */
[----:B0-----:R-:W-:Y:S05]  /*2c70*/  @!P0 BRA `(.L_x_47) ;  /* 0x0000000000048947 */ /* 0x001fea0003800000 */
[----:B------:R0:W5:Y:S02]  /*2c80*/  LDG.E.LTC128B.U16 R104, desc[UR36][R56.64+0x20] ;  /* 0x0000202438687981 */ /* 0x000164000c1e1520 */
.L_x_47:
[----:B------:R-:W-:Y:S05]  /*2c90*/  BSYNC B1 ;  /* 0x0000000000017941 */ /* 0x000fea0003800000 */
.L_x_46:
[----:B-----5:R-:W-:Y:S01]  /*2ca0*/  SHF.L.U32 R14, R104, 0x10, RZ ;  /* 0x00000010680e7819 */ /* 0x020fe200000006ff */
[----:B------:R-:W-:Y:S04]  /*2cb0*/  BSSY B1, `(.L_x_48) ;  /* 0x0000008000017945 */ /* 0x000fe80003800000 */
[----:B------:R-:W-:-:S04]  /*2cc0*/  FMUL R21, R14, R89 ;  /* 0x000000590e157220 */ /* 0x000fc80000400000 */
[----:B------:R-:W-:-:S05]  /*2cd0*/  FFMA R21, R66, R88, R21 ;  /* 0x0000005842157223 */ /* 0x000fca0000000015 */
[----:B------:R-:W-:-:S05]  /*2ce0*/  F2FP.BF16.F32.PACK_AB R21, RZ, R21 ;  /* 0x00000015ff15723e */ /* 0x000fca00000010ff */
[----:B------:R0:W-:Y:S01]  /*2cf0*/  @P0 STG.E.U16 desc[UR36][R58.64+0x20], R21 ;  /* 0x000020153a000986 */ /* 0x0001e2000c101524 */
[----:B------:R-:W-:-:S13]  /*2d00*/  ISETP.GT.AND P0, PT, R3, 0x8, P1 ;  /* 0x000000080300780c */ /* 0x000fda0000f04270 */
[----:B0-----:R-:W-:Y:S05]  /*2d10*/  @!P0 BRA `(.L_x_49) ;  /* 0x0000000000048947 */ /* 0x001fea0003800000 */
[----:B------:R0:W5:Y:S02]  /*2d20*/  LDG.E.LTC128B.U16 R104, desc[UR36][R56.64+0x22] ;  /* 0x0000222438687981 */ /* 0x000164000c1e1520 */
.L_x_49:
[----:B------:R-:W-:Y:S05]  /*2d30*/  BSYNC B1 ;  /* 0x0000000000017941 */ /* 0x000fea0003800000 */
.L_x_48:
[----:B-----5:R-:W-:Y:S01]  /*2d40*/  IMAD.U32 R14, R104, 0x10000, RZ ;  /* 0x00010000680e7824 */ /* 0x020fe200078e00ff */
[----:B------:R-:W-:Y:S01]  /*2d50*/  ISETP.GT.AND P2, PT, R4, 0x18, PT ;  /* 0x000000180400780c */ /* 0x000fe20003f44270 */
[----:B------:R-:W-:Y:S02]  /*2d60*/  BSSY B1, `(.L_x_50) ;  /* 0x0000009000017945 */ /* 0x000fe40003800000 */
[----:B------:R-:W-:Y:S01]  /*2d70*/  FMUL R14, R14, R89 ;  /* 0x000000590e0e7220 */ /* 0x000fe20000400000 */
[----:B------:R-:W-:-:S03]  /*2d80*/  P2R R90, PR, RZ, 0x4 ;  /* 0x00000004ff5a7803 */ /* 0x000fc60000000000 */
[----:B------:R-:W-:-:S05]  /*2d90*/  FFMA R14, R67, R88, R14 ;  /* 0x00000058430e7223 */ /* 0x000fca000000000e */
[----:B------:R-:W-:-:S05]  /*2da0*/  F2FP.BF16.F32.PACK_AB R14, RZ, R14 ;  /* 0x0000000eff0e723e */ /* 0x000fca00000010ff */
[----:B------:R0:W-:Y:S01]  /*2db0*/  @P0 STG.E.U16 desc[UR36][R58.64+0x22], R14 ;  /* 0x0000220e3a000986 */ /* 0x0001e2000c101524 */
[----:B------:R-:W-:-:S13]  /*2dc0*/  ISETP.GT.AND P0, PT, R3, RZ, P2 ;  /* 0x000000ff0300720c */ /* 0x000fda0001704270 */
[----:B0-----:R-:W-:Y:S05]  /*2dd0*/  @!P0 BRA `(.L_x_51) ;  /* 0x0000000000048947 */ /* 0x001fea0003800000 */
[----:B------:R0:W5:Y:S02]  /*2de0*/  LDG.E.LTC128B.U16 R104, desc[UR36][R8.64+0x30] ;  /* 0x0000302408687981 */ /* 0x000164000c1e1520 */
.L_x_51:
[----:B------:R-:W-:Y:S05]  /*2df0*/  BSYNC B1 ;  /* 0x0000000000017941 */ /* 0x000fea0003800000 */
.L_x_50:
[----:B-----5:R-:W-:Y:S01]  /*2e00*/  IMAD.U32 R14, R104, 0x10000, RZ ;  /* 0x00010000680e7824 */ /* 0x020fe200078e00ff */
[----:B------:R-:W-:Y:S01]  /*2e10*/  ISETP.GT.AND P1, PT, R4, 0x19, PT ;  /* 0x000000190400780c */ /* 0x000fe20003f24270 */
[----:B------:R-:W-:Y:S01]  /*2e20*/  @P0 IMAD.MOV.U32 R20, RZ, RZ, R92 ;  /* 0x000000ffff140224 */ /* 0x000fe200078e005c */
[----:B------:R-:W-:Y:S01]  /*2e30*/  BSSY B1, `(.L_x_52) ;  /* 0x000000b000017945 */ /* 0x000fe20003800000 */
[----:B------:R-:W-:-:S04]  /*2e40*/  FMUL R21, R14, R89 ;  /* 0x000000590e157220 */ /* 0x000fc80000400000 */
[----:B------:R-:W-:Y:S01]  /*2e50*/  FFMA R21, R68, R88, R21 ;  /* 0x0000005844157223 */ /* 0x000fe20000000015 */
[----:B------:R-:W-:-:S04]  /*2e60*/  P2R R68, PR, RZ, 0x2 ;  /* 0x00000002ff447803 */ /* 0x000fc80000000000 */
[----:B------:R-:W-:-:S04]  /*2e70*/  F2FP.BF16.F32.PACK_AB R21, RZ, R21 ;  /* 0x00000015ff15723e */ /* 0x000fc800000010ff */
[----:B------:R-:W-:Y:S01]  /*2e80*/  PRMT R14, R21, 0x7610, R14 ;  /* 0x00007610150e7816 */ /* 0x000fe2000000000e */
[----:B------:R-:W-:-:S05]  /*2e90*/  @P0 IMAD.MOV.U32 R21, RZ, RZ, R93 ;  /* 0x000000ffff150224 */ /* 0x000fca00078e005d */
[----:B------:R0:W-:Y:S01]  /*2ea0*/  @P0 STG.E.U16 desc[UR36][R20.64+0x30], R14 ;  /* 0x0000300e14000986 */ /* 0x0001e2000c101524 */
[----:B------:R-:W-:-:S13]  /*2eb0*/  ISETP.GT.AND P0, PT, R3, RZ, P1 ;  /* 0x000000ff0300720c */ /* 0x000fda0000f04270 */
[----:B0-----:R-:W-:Y:S05]  /*2ec0*/  @!P0 BRA `(.L_x_53) ;  /* 0x0000000000048947 */ /* 0x001fea0003800000 */
[----:B------:R0:W5:Y:S02]  /*2ed0*/  LDG.E.LTC128B.U16 R104, desc[UR36][R8.64+0x32] ;  /* 0x0000322408687981 */ /* 0x000164000c1e1520 */
.L_x_53:
[----:B------:R-:W-:Y:S05]  /*2ee0*/  BSYNC B1 ;  /* 0x0000000000017941 */ /* 0x000fea0003800000 */
.L_x_52:
        /* <DEDUP_REMOVED lines=11> */
.L_x_55:
[----:B------:R-:W-:Y:S05]  /*2fa0*/  BSYNC B1 ;  /* 0x0000000000017941 */ /* 0x000fea0003800000 */
.L_x_54:
[----:B-----5:R-:W-:Y:S01]  /*2fb0*/  IMAD.U32 R14, R104, 0x10000, RZ ;  /* 0x00010000680e7824 */ /* 0x020fe200078e00ff */
[----:B------:R-:W-:Y:S03]  /*2fc0*/  BSSY B1, `(.L_x_56) ;  /* 0x0000008000017945 */ /* 0x000fe60003800000 */
[----:B------:R-:W-:-:S04]  /*2fd0*/  FMUL R21, R14, R89 ;  /* 0x000000590e157220 */ /* 0x000fc80000400000 */
[----:B------:R-:W-:-:S05]  /*2fe0*/  FFMA R21, R70, R88, R21 ;  /* 0x0000005846157223 */ /* 0x000fca0000000015 */
[----:B------:R-:W-:-:S05]  /*2ff0*/  F2FP.BF16.F32.PACK_AB R21, RZ, R21 ;  /* 0x00000015ff15723e */ /* 0x000fca00000010ff */
[----:B------:R0:W-:Y:S01]  /*3000*/  @P0 STG.E.U16 desc[UR36][R58.64+0x30], R21 ;  /* 0x000030153a000986 */ /* 0x0001e2000c101524 */
[----:B------:R-:W-:-:S13]  /*3010*/  ISETP.GT.AND P0, PT, R3, 0x8, P1 ;  /* 0x000000080300780c */ /* 0x000fda0000f04270 */
[----:B0-----:R-:W-:Y:S05]  /*3020*/  @!P0 BRA `(.L_x_57) ;  /* 0x0000000000048947 */ /* 0x001fea0003800000 */
[----:B------:R0:W5:Y:S02]  /*3030*/  LDG.E.LTC128B.U16 R104, desc[UR36][R56.64+0x32] ;  /* 0x0000322438687981 */ /* 0x000164000c1e1520 */
.L_x_57:
[----:B------:R-:W-:Y:S05]  /*3040*/  BSYNC B1 ;  /* 0x0000000000017941 */ /* 0x000fea0003800000 */
.L_x_56:
        /* <DEDUP_REMOVED lines=11> */
.L_x_59:
[----:B------:R-:W-:Y:S05]  /*3100*/  BSYNC B1 ;  /* 0x0000000000017941 */ /* 0x000fea0003800000 */
.L_x_58:
[----:B-----5:R-:W-:Y:S01]  /*3110*/  IMAD.U32 R14, R104, 0x10000, RZ ;  /* 0x00010000680e7824 */ /* 0x020fe200078e00ff */
[----:B------:R-:W-:Y:S01]  /*3120*/  ISETP.GT.AND P1, PT, R4, 0x21, PT ;  /* 0x000000210400780c */ /* 0x000fe20003f24270 */
[----:B------:R-:W-:Y:S01]  /*3130*/  @P0 IMAD.MOV.U32 R20, RZ, RZ, R92 ;  /* 0x000000ffff140224 */ /* 0x000fe200078e005c */
[----:B------:R-:W-:Y:S01]  /*3140*/  BSSY B1, `(.L_x_60) ;  /* 0x000000b000017945 */ /* 0x000fe20003800000 */
[----:B------:R-:W-:Y:S01]  /*3150*/  FMUL R21, R14, R89 ;  /* 0x000000590e157220 */ /* 0x000fe20000400000 */
[----:B------:R-:W-:-:S03]  /*3160*/  P2R R70, PR, RZ, 0x2 ;  /* 0x00000002ff467803 */ /* 0x000fc60000000000 */
[----:B------:R-:W-:-:S05]  /*3170*/  FFMA R21, R72, R88, R21 ;  /* 0x0000005848157223 */ /* 0x000fca0000000015 */
[----:B------:R-:W-:-:S04]  /*3180*/  F2FP.BF16.F32.PACK_AB R21, RZ, R21 ;  /* 0x00000015ff15723e */ /* 0x000fc800000010ff */
[----:B------:R-:W-:Y:S01]  /*3190*/  PRMT R14, R21, 0x7610, R14 ;  /* 0x00007610150e7816 */ /* 0x000fe2000000000e */
[----:B------:R-:W-:-:S05]  /*31a0*/  @P0 IMAD.MOV.U32 R21, RZ, RZ, R93 ;  /* 0x000000ffff150224 */ /* 0x000fca00078e005d */
[----:B------:R0:W-:Y:S01]  /*31b0*/  @P0 STG.E.U16 desc[UR36][R20.64+0x40], R14 ;  /* 0x0000400e14000986 */ /* 0x0001e2000c101524 */
[----:B------:R-:W-:-:S13]  /*31c0*/  ISETP.GT.AND P0, PT, R3, RZ, P1 ;  /* 0x000000ff0300720c */ /* 0x000fda0000f04270 */
[----:B0-----:R-:W-:Y:S05]  /*31d0*/  @!P0 BRA `(.L_x_61) ;  /* 0x0000000000048947 */ /* 0x001fea0003800000 */
[----:B------:R0:W5:Y:S02]  /*31e0*/  LDG.E.LTC128B.U16 R104, desc[UR36][R8.64+0x42] ;  /* 0x0000422408687981 */ /* 0x000164000c1e1520 */
.L_x_61:
[----:B------:R-:W-:Y:S05]  /*31f0*/  BSYNC B1 ;  /* 0x0000000000017941 */ /* 0x000fea0003800000 */
.L_x_60:
        /* <DEDUP_REMOVED lines=11> */
.L_x_63:
[----:B------:R-:W-:Y:S05]  /*32b0*/  BSYNC B1 ;  /* 0x0000000000017941 */ /* 0x000fea0003800000 */
.L_x_62:
        /* <DEDUP_REMOVED lines=9> */
.L_x_65:
[----:B------:R-:W-:Y:S05]  /*3350*/  BSYNC B1 ;  /* 0x0000000000017941 */ /* 0x000fea0003800000 */
.L_x_64:
        /* <DEDUP_REMOVED lines=11> */
.L_x_67:
[----:B------:R-:W-:Y:S05]  /*3410*/  BSYNC B1 ;  /* 0x0000000000017941 */ /* 0x000fea0003800000 */
.L_x_66:
[----:B-----5:R-:W-:Y:S01]  /*3420*/  IMAD.U32 R14, R104, 0x10000, RZ ;  /* 0x00010000680e7824 */ /* 0x020fe200078e00ff */
[----:B------:R-:W-:Y:S01]  /*3430*/  ISETP.GT.AND P5, PT, R4, 0x29, PT ;  /* 0x000000290400780c */ /* 0x000fe20003fa4270 */
[----:B------:R-:W-:Y:S01]  /*3440*/  @P0 IMAD.MOV.U32 R20, RZ, RZ, R92 ;  /* 0x000000ffff140224 */ /* 0x000fe200078e005c */
[----:B------:R-:W-:Y:S01]  /*3450*/  BSSY B1, `(.L_x_68) ;  /* 0x000000b000017945 */ /* 0x000fe20003800000 */
[----:B------:R-:W-:-:S04]  /*3460*/  FMUL R21, R14, R89 ;  /* 0x000000590e157220 */ /* 0x000fc80000400000 */
[----:B------:R-:W-:-:S05]  /*3470*/  FFMA R21, R76, R88, R21 ;  /* 0x000000584c157223 */ /* 0x000fca0000000015 */
[----:B------:R-:W-:-:S04]  /*3480*/  F2FP.BF16.F32.PACK_AB R21, RZ, R21 ;  /* 0x00000015ff15723e */ /* 0x000fc800000010ff */
[----:B------:R-:W-:Y:S01]  /*3490*/  PRMT R14, R21, 0x7610, R14 ;  /* 0x00007610150e7816 */ /* 0x000fe2000000000e */
[----:B------:R-:W-:-:S05]  /*34a0*/  @P0 IMAD.MOV.U32 R21, RZ, RZ, R93 ;  /* 0x000000ffff150224 */ /* 0x000fca00078e005d */
[----:B------:R1:W-:Y:S01]  /*34b0*/  @P0 STG.E.U16 desc[UR36][R20.64+0x50], R14 ;  /* 0x0000500e14000986 */ /* 0x0003e2000c101524 */
[----:B------:R-:W-:Y:S02]  /*34c0*/  ISETP.GT.AND P0, PT, R3, RZ, P5 ;  /* 0x000000ff0300720c */ /* 0x000fe40002f04270 */
[----:B-1----:R-:W-:-:S11]  /*34d0*/  P2R R14, PR, RZ, 0x20 ;  /* 0x00000020ff0e7803 */ /* 0x002fd60000000000 */
[----:B------:R-:W-:Y:S05]  /*34e0*/  @!P0 BRA `(.L_x_69) ;  /* 0x0000000000048947 */ /* 0x000fea0003800000 */
[----:B------:R1:W5:Y:S02]  /*34f0*/  LDG.E.LTC128B.U16 R104, desc[UR36][R8.64+0x52] ;  /* 0x0000522408687981 */ /* 0x000364000c1e1520 */
.L_x_69:
[----:B------:R-:W-:Y:S05]  /*3500*/  BSYNC B1 ;  /* 0x0000000000017941 */ /* 0x000fea0003800000 */
.L_x_68:
        /* <DEDUP_REMOVED lines=11> */
.L_x_71:
[----:B------:R-:W-:Y:S05]  /*35c0*/  BSYNC B1 ;  /* 0x0000000000017941 */ /* 0x000fea0003800000 */
.L_x_70:
        /* <DEDUP_REMOVED lines=9> */
.L_x_73:
[----:B------:R-:W-:Y:S05]  /*3660*/  BSYNC B1 ;  /* 0x0000000000017941 */ /* 0x000fea0003800000 */
.L_x_72:
[----:B-----5:R-:W-:Y:S01]  /*3670*/  IMAD.U32 R14, R104, 0x10000, RZ ;  /* 0x00010000680e7824 */ /* 0x020fe200078e00ff */
[----:B------:R-:W-:Y:S01]  /*3680*/  ISETP.GT.AND P3, PT, R4, 0x30, PT ;  /* 0x000000300400780c */ /* 0x000fe20003f64270 */
[----:B------:R-:W-:Y:S02]  /*3690*/  BSSY B1, `(.L_x_74) ;  /* 0x0000008000017945 */ /* 0x000fe40003800000 */
[----:B------:R-:W-:-:S04]  /*36a0*/  FMUL R14, R14, R89 ;  /* 0x000000590e0e7220 */ /* 0x000fc80000400000 */
[----:B------:R-:W-:-:S05]  /*36b0*/  FFMA R14, R79, R88, R14 ;  /* 0x000000584f0e7223 */ /* 0x000fca000000000e */
[----:B------:R-:W-:-:S05]  /*36c0*/  F2FP.BF16.F32.PACK_AB R14, RZ, R14 ;  /* 0x0000000eff0e723e */ /* 0x000fca00000010ff */
[----:B------:R0:W-:Y:S01]  /*36d0*/  @P0 STG.E.U16 desc[UR36][R58.64+0x52], R14 ;  /* 0x0000520e3a000986 */ /* 0x0001e2000c101524 */
[----:B------:R-:W-:-:S13]  /*36e0*/  ISETP.GT.AND P0, PT, R3, RZ, P3 ;  /* 0x000000ff0300720c */ /* 0x000fda0001f04270 */
[----:B0-----:R-:W-:Y:S05]  /*36f0*/  @!P0 BRA `(.L_x_75) ;  /* 0x0000000000048947 */ /* 0x001fea0003800000 */
[----:B------:R0:W5:Y:S02]  /*3700*/  LDG.E.LTC128B.U16 R104, desc[UR36][R8.64+0x60] ;  /* 0x0000602408687981 */ /* 0x000164000c1e1520 */
.L_x_75:
[----:B------:R-:W-:Y:S05]  /*3710*/  BSYNC B1 ;  /* 0x0000000000017941 */ /* 0x000fea0003800000 */
.L_x_74:
        /* <DEDUP_REMOVED lines=13> */
.L_x_77:
[----:B------:R-:W-:Y:S05]  /*37f0*/  BSYNC B1 ;  /* 0x0000000000017941 */ /* 0x000fea0003800000 */
.L_x_76:
        /* <DEDUP_REMOVED lines=11> */
.L_x_79:
[----:B------:R-:W-:Y:S05]  /*38b0*/  BSYNC B1 ;  /* 0x0000000000017941 */ /* 0x000fea0003800000 */
.L_x_78:
        /* <DEDUP_REMOVED lines=9> */
.L_x_81:
[----:B------:R-:W-:Y:S05]  /*3950*/  BSYNC B1 ;  /* 0x0000000000017941 */ /* 0x000fea0003800000 */
.L_x_80:
        /* <DEDUP_REMOVED lines=10> */
.L_x_83:
[----:B------:R-:W-:Y:S05]  /*3a00*/  BSYNC B1 ;  /* 0x0000000000017941 */ /* 0x000fea0003800000 */
.L_x_82:
        /* <DEDUP_REMOVED lines=8> */
[----:B------:R-:W-:-:S05]  /*3a90*/  IADD3 R20, P0, R5, R98, RZ ;  /* 0x0000006205147210 */ /* 0x000fca0007f1e0ff */
[----:B-1----:R-:W-:Y:S01]  /*3aa0*/  IMAD.X R21, R15, 0x1, R99, P0 ;  /* 0x000000010f157824 */ /* 0x002fe200000e0663 */
[----:B------:R-:W-:-:S05]  /*3ab0*/  IADD3 R64, P0, R5, R98, RZ ;  /* 0x0000006205407210 */ /* 0x000fca0007f1e0ff */
[----:B------:R-:W-:Y:S01]  /*3ac0*/  IMAD.X R65, R15, 0x1, R99, P0 ;  /* 0x000000010f417824 */ /* 0x000fe200000e0663 */
[----:B------:R-:W-:-:S05]  /*3ad0*/  IADD3 R14, P0, R5, R92, RZ ;  /* 0x0000005c050e7210 */ /* 0x000fca0007f1e0ff */
[----:B------:R-:W-:Y:S01]  /*3ae0*/  IMAD.X R15, R15, 0x1, R93, P0 ;  /* 0x000000010f0f7824 */ /* 0x000fe200000e065d */
[----:B------:R-:W-:-:S04]  /*3af0*/  ISETP.GT.AND P0, PT, R4, 0x39, PT ;  /* 0x000000390400780c */ /* 0x000fc80003f04270 */
[----:B------:R-:W-:-:S13]  /*3b00*/  ISETP.GT.AND P4, PT, R3, RZ, P0 ;  /* 0x000000ff0300720c */ /* 0x000fda0000784270 */
[----:B------:R-:W-:Y:S05]  /*3b10*/  @!P4 BRA `(.L_x_85) ;  /* 0x000000000004c947 */ /* 0x000fea0003800000 */
[----:B------:R1:W5:Y:S02]  /*3b20*/  LDG.E.LTC128B.U16 R104, desc[UR36][R8.64+0x72] ;  /* 0x0000722408687981 */ /* 0x000364000c1e1520 */
.L_x_85:
[----:B------:R-:W-:Y:S05]  /*3b30*/  BSYNC B1 ;  /* 0x0000000000017941 */ /* 0x000fea0003800000 */
.L_x_84:
        /* <DEDUP_REMOVED lines=9> */
.L_x_87:
[----:B------:R-:W-:Y:S05]  /*3bd0*/  BSYNC B1 ;  /* 0x0000000000017941 */ /* 0x000fea0003800000 */
.L_x_86:
        /* <DEDUP_REMOVED lines=9> */
.L_x_89:
[----:B------:R-:W-:Y:S05]  /*3c70*/  BSYNC B1 ;  /* 0x0000000000017941 */ /* 0x000fea0003800000 */
.L_x_88:
[----:B-----5:R-:W-:-:S04]  /*3c80*/  IMAD.U32 R4, R104, 0x10000, RZ ;  /* 0x0001000068047824 */ /* 0x020fc800078e00ff */
[----:B------:R-:W-:-:S04]  /*3c90*/  FMUL R4, R4, R89 ;  /* 0x0000005904047220 */ /* 0x000fc80000400000 */
[----:B------:R-:W-:-:S05]  /*3ca0*/  FFMA R4, R87, R88, R4 ;  /* 0x0000005857047223 */ /* 0x000fca0000000004 */
[----:B------:R-:W-:-:S04]  /*3cb0*/  F2FP.BF16.F32.PACK_AB R4, RZ, R4 ;  /* 0x00000004ff04723e */ /* 0x000fc800000010ff */
[----:B-1-34-:R-:W-:-:S05]  /*3cc0*/  PRMT R8, R4, 0x7610, R8 ;  /* 0x0000761004087816 */ /* 0x01afca0000000008 */
[----:B------:R1:W-:Y:S01]  /*3cd0*/  @P4 STG.E.U16 desc[UR36][R58.64+0x72], R8 ;  /* 0x000072083a004986 */ /* 0x0003e2000c101524 */
[----:B------:R-:W-:-:S13]  /*3ce0*/  ISETP.GT.AND P4, PT, R3, 0x80, P6 ;  /* 0x000000800300780c */ /* 0x000fda0003784270 */
[----:B------:R-:W3:Y:S01]  /*3cf0*/  @P4 LDG.E.LTC128B.U16 R104, desc[UR36][R62.64] ;  /* 0x000000243e684981 */ /* 0x000ee2000c1e1520 */
[----:B------:R-:W-:Y:S01]  /*3d00*/  BSSY B1, `(.L_x_90) ;  /* 0x000000a000017945 */ /* 0x000fe20003800000 */
[----:B---3--:R-:W-:-:S05]  /*3d10*/  SHF.L.U32 R4, R104, 0x10, RZ ;  /* 0x0000001068047819 */ /* 0x008fca00000006ff */
[----:B------:R-:W-:-:S04]  /*3d20*/  FMUL R5, R4, R89 ;  /* 0x0000005904057220 */ /* 0x000fc80000400000 */
[----:B------:R-:W-:-:S05]  /*3d30*/  FFMA R5, R24, R88, R5 ;  /* 0x0000005818057223 */ /* 0x000fca0000000005 */
[----:B------:R-:W-:-:S05]  /*3d40*/  F2FP.BF16.F32.PACK_AB R5, RZ, R5 ;  /* 0x00000005ff05723e */ /* 0x000fca00000010ff */
[----:B------:R1:W-:Y:S01]  /*3d50*/  @P4 STG.E.U16 desc[UR36][R14.64], R5 ;  /* 0x000000050e004986 */ /* 0x0003e2000c101524 */
[----:B------:R-:W-:-:S04]  /*3d60*/  ISETP.NE.AND P4, PT, R107, RZ, PT ;  /* 0x000000ff6b00720c */ /* 0x000fc80003f85270 */
[----:B------:R-:W-:-:S13]  /*3d70*/  ISETP.GT.AND P4, PT, R3, 0x80, P4 ;  /* 0x000000800300780c */ /* 0x000fda0002784270 */
[----:B-1----:R-:W-:Y:S05]  /*3d80*/  @!P4 BRA `(.L_x_91) ;  /* 0x000000000004c947 */ /* 0x002fea0003800000 */
[----:B------:R1:W5:Y:S02]  /*3d90*/  LDG.E.LTC128B.U16 R104, desc[UR36][R60.64+0x2] ;  /* 0x000002243c687981 */ /* 0x000364000c1e1520 */
.L_x_91:
[----:B------:R-:W-:Y:S05]  /*3da0*/  BSYNC B1 ;  /* 0x0000000000017941 */ /* 0x000fea0003800000 */
.L_x_90:
[----:B-----5:R-:W-:Y:S01]  /*3db0*/  IMAD.U32 R4, R104, 0x10000, RZ ;  /* 0x0001000068047824 */ /* 0x020fe200078e00ff */
[----:B------:R-:W-:Y:S01]  /*3dc0*/  ISETP.GT.AND P6, PT, R3, 0x88, P6 ;  /* 0x000000880300780c */ /* 0x000fe200037c4270 */
        /* <DEDUP_REMOVED lines=8> */
[----:B------:R-:W-:Y:S05]  /*3e50*/  @!P6 BRA `(.L_x_93) ;  /* 0x000000000004e947 */ /* 0x000fea0003800000 */
[----:B------:R4:W5:Y:S02]  /*3e60*/  LDG.E.LTC128B.U16 R104, desc[UR36][R6.64] ;  /* 0x0000002406687981 */ /* 0x000964000c1e1520 */
.L_x_93:
[----:B------:R-:W-:Y:S05]  /*3e70*/  BSYNC B1 ;  /* 0x0000000000017941 */ /* 0x000fea0003800000 */
.L_x_92:
[----:B---3-5:R-:W-:Y:S01]  /*3e80*/  IMAD.U32 R4, R104, 0x10000, RZ ;  /* 0x0001000068047824 */ /* 0x028fe200078e00ff */
[----:B------:R-:W-:Y:S01]  /*3e90*/  ISETP.NE.AND P4, PT, R107, RZ, PT ;  /* 0x000000ff6b00720c */ /* 0x000fe20003f85270 */
[----:B------:R-:W-:Y:S02]  /*3ea0*/  BSSY B1, `(.L_x_94) ;  /* 0x0000008000017945 */ /* 0x000fe40003800000 */
[----:B------:R-:W-:Y:S01]  /*3eb0*/  FMUL R5, R4, R89 ;  /* 0x0000005904057220 */ /* 0x000fe20000400000 */
[----:B------:R-:W-:-:S03]  /*3ec0*/  ISETP.GT.AND P4, PT, R3, 0x88, P4 ;  /* 0x000000880300780c */ /* 0x000fc60002784270 */
[----:B------:R-:W-:-:S05]  /*3ed0*/  FFMA R5, R26, R88, R5 ;  /* 0x000000581a057223 */ /* 0x000fca0000000005 */
[----:B------:R-:W-:-:S05]  /*3ee0*/  F2FP.BF16.F32.PACK_AB R5, RZ, R5 ;  /* 0x00000005ff05723e */ /* 0x000fca00000010ff */
[----:B------:R3:W-:Y:S01]  /*3ef0*/  @P6 STG.E.U16 desc[UR36][R20.64], R5 ;  /* 0x0000000514006986 */ /* 0x0007e2000c101524 */
[----:B------:R-:W-:Y:S05]  /*3f00*/  @!P4 BRA `(.L_x_95) ;  /* 0x000000000004c947 */ /* 0x000fea0003800000 */
[----:B------:R0:W5:Y:S02]  /*3f10*/  LDG.E.LTC128B.U16 R104, desc[UR36][R10.64+0x2] ;  /* 0x000002240a687981 */ /* 0x000164000c1e1520 */
.L_x_95:
[----:B------:R-:W-:Y:S05]  /*3f20*/  BSYNC B1 ;  /* 0x0000000000017941 */ /* 0x000fea0003800000 */
.L_x_94:
[----:B-----5:R-:W-:Y:S01]  /*3f30*/  IMAD.U32 R4, R104, 0x10000, RZ ;  /* 0x0001000068047824 */ /* 0x020fe200078e00ff */
[----:B------:R-:W-:Y:S01]  /*3f40*/  ISETP.NE.AND P6, PT, R108, RZ, PT ;  /* 0x000000ff6c00720c */ /* 0x000fe20003fc5270 */
[----:B------:R-:W-:Y:S02]  /*3f50*/  BSSY B1, `(.L_x_96) ;  /* 0x0000008000017945 */ /* 0x000fe40003800000 */
[----:B------:R-:W-:-:S04]  /*3f60*/  FMUL R4, R4, R89 ;  /* 0x0000005904047220 */ /* 0x000fc80000400000 */
[----:B------:R-:W-:-:S05]  /*3f70*/  FFMA R4, R27, R88, R4 ;  /* 0x000000581b047223 */ /* 0x000fca0000000004 */
[----:B------:R-:W-:-:S05]  /*3f80*/  F2FP.BF16.F32.PACK_AB R4, RZ, R4 ;  /* 0x00000004ff04723e */ /* 0x000fca00000010ff */
[----:B------:R0:W-:Y:S01]  /*3f90*/  @P4 STG.E.U16 desc[UR36][R64.64+0x2], R4 ;  /* 0x0000020440004986 */ /* 0x0001e2000c101524 */
[----:B------:R-:W-:-:S13]  /*3fa0*/  ISETP.GT.AND P4, PT, R3, 0x80, P6 ;  /* 0x000000800300780c */ /* 0x000fda0003784270 */
[----:B0-----:R-:W-:Y:S05]  /*3fb0*/  @!P4 BRA `(.L_x_97) ;  /* 0x000000000004c947 */ /* 0x001fea0003800000 */
[----:B------:R0:W5:Y:S02]  /*3fc0*/  LDG.E.LTC128B.U16 R104, desc[UR36][R60.64+0x10] ;  /* 0x000010243c687981 */ /* 0x000164000c1e1520 */
.L_x_97:
[----:B------:R-:W-:Y:S05]  /*3fd0*/  BSYNC B1 ;  /* 0x0000000000017941 */ /* 0x000fea0003800000 */
.L_x_96:
[----:B-----5:R-:W-:Y:S01]  /*3fe0*/  IMAD.U32 R4, R104, 0x10000, RZ ;  /* 0x0001000068047824 */ /* 0x020fe200078e00ff */
[----:B------:R-:W-:Y:S01]  /*3ff0*/  ISETP.NE.AND P6, PT, R105, RZ, PT ;  /* 0x000000ff6900720c */ /* 0x000fe20003fc5270 */
[----:B------:R-:W-:Y:S02]  /*4000*/  BSSY B1, `(.L_x_98) ;  /* 0x000000b000017945 */ /* 0x000fe40003800000 */
[----:B---3--:R-:W-:Y:S01]  /*4010*/  FMUL R5, R4, R89 ;  /* 0x0000005904057220 */ /* 0x008fe20000400000 */
[----:B------:R-:W-:-:S03]  /*4020*/  @P4 IMAD.MOV.U32 R4, RZ, RZ, R14 ;  /* 0x000000ffff044224 */ /* 0x000fc600078e000e */
[----:B------:R-:W-:-:S05]  /*4030*/  FFMA R5, R28, R88, R5 ;  /* 0x000000581c057223 */ /* 0x000fca0000000005 */
[----:B------:R-:W-:-:S04]  /*4040*/  F2FP.BF16.F32.PACK_AB R5, RZ, R5 ;  /* 0x00000005ff05723e */ /* 0x000fc800000010ff */
[----:B----4-:R-:W-:Y:S01]  /*4050*/  PRMT R6, R5, 0x7610, R6 ;  /* 0x0000761005067816 */ /* 0x010fe20000000006 */
[----:B------:R-:W-:-:S05]  /*4060*/  @P4 IMAD.MOV.U32 R5, RZ, RZ, R15 ;  /* 0x000000ffff054224 */ /* 0x000fca00078e000f */
[----:B------:R3:W-:Y:S01]  /*4070*/  @P4 STG.E.U16 desc[UR36][R4.64+0x10], R6 ;  /* 0x0000100604004986 */ /* 0x0007e2000c101524 */
[----:B------:R-:W-:-:S13]  /*4080*/  ISETP.GT.AND P4, PT, R3, 0x80, P6 ;  /* 0x000000800300780c */ /* 0x000fda0003784270 */
[----:B---3--:R-:W-:Y:S05]  /*4090*/  @!P4 BRA `(.L_x_99) ;  /* 0x000000000004c947 */ /* 0x008fea0003800000 */
[----:B------:R3:W5:Y:S02]  /*40a0*/  LDG.E.LTC128B.U16 R104, desc[UR36][R60.64+0x12] ;  /* 0x000012243c687981 */ /* 0x000764000c1e1520 */
.L_x_99:
[----:B------:R-:W-:Y:S05]  /*40b0*/  BSYNC B1 ;  /* 0x0000000000017941 */ /* 0x000fea0003800000 */
.L_x_98:
[----:B-----5:R-:W-:Y:S01]  /*40c0*/  IMAD.U32 R4, R104, 0x10000, RZ ;  /* 0x0001000068047824 */ /* 0x020fe200078e00ff */
[----:B------:R-:W-:Y:S01]  /*40d0*/  BSSY B1, `(.L_x_100) ;  /* 0x000000c000017945 */ /* 0x000fe20003800000 */
[----:B------:R-:W-:Y:S02]  /*40e0*/  @P4 IMAD.MOV.U32 R5, RZ, RZ, R15 ;  /* 0x000000ffff054224 */ /* 0x000fe400078e000f */
[----:B------:R-:W-:-:S04]  /*40f0*/  FMUL R4, R4, R89 ;  /* 0x0000005904047220 */ /* 0x000fc80000400000 */
[----:B------:R-:W-:-:S05]  /*4100*/  FFMA R4, R29, R88, R4 ;  /* 0x000000581d047223 */ /* 0x000fca0000000004 */
[----:B------:R-:W-:-:S04]  /*4110*/  F2FP.BF16.F32.PACK_AB R4, RZ, R4 ;  /* 0x00000004ff04723e */ /* 0x000fc800000010ff */
[----:B------:R-:W-:Y:S01]  /*4120*/  PRMT R6, R4, 0x7610, R6 ;  /* 0x0000761004067816 */ /* 0x000fe20000000006 */
[----:B------:R-:W-:-:S05]  /*4130*/  @P4 IMAD.MOV.U32 R4, RZ, RZ, R14 ;  /* 0x000000ffff044224 */ /* 0x000fca00078e000e */
[----:B------:R4:W-:Y:S01]  /*4140*/  @P4 STG.E.U16 desc[UR36][R4.64+0x12], R6 ;  /* 0x0000120604004986 */ /* 0x0009e2000c101524 */
[----:B------:R-:W-:-:S04]  /*4150*/  ISETP.NE.AND P4, PT, R108, RZ, PT ;  /* 0x000000ff6c00720c */ /* 0x000fc80003f85270 */
[----:B------:R-:W-:-:S13]  /*4160*/  ISETP.GT.AND P4, PT, R3, 0x88, P4 ;  /* 0x000000880300780c */ /* 0x000fda0002784270 */
[----:B----4-:R-:W-:Y:S05]  /*4170*/  @!P4 BRA `(.L_x_101) ;  /* 0x000000000004c947 */ /* 0x010fea0003800000 */
[----:B------:R4:W5:Y:S02]  /*4180*/  LDG.E.LTC128B.U16 R104, desc[UR36][R10.64+0x10] ;  /* 0x000010240a687981 */ /* 0x000964000c1e1520 */
.L_x_101:
[----:B------:R-:W-:Y:S05]  /*4190*/  BSYNC B1 ;  /* 0x0000000000017941 */ /* 0x000fea0003800000 */
.L_x_100:
        /* <DEDUP_REMOVED lines=9> */
.L_x_103:
[----:B------:R-:W-:Y:S05]  /*4230*/  BSYNC B1 ;  /* 0x0000000000017941 */ /* 0x000fea0003800000 */
.L_x_102:
[----:B-----5:R-:W-:Y:S01]  /*4240*/  IMAD.U32 R4, R104, 0x10000, RZ ;  /* 0x0001000068047824 */ /* 0x020fe200078e00ff */
[----:B------:R-:W-:Y:S01]  /*4250*/  ISETP.NE.AND P6, PT, R106, RZ, PT ;  /* 0x000000ff6a00720c */ /* 0x000fe20003fc5270 */
        /* <DEDUP_REMOVED lines=8> */
[----:B------:R-:W-:-:S13]  /*42e0*/  ISETP.GT.AND P4, PT, R3, 0x80, P6 ;  /* 0x000000800300780c */ /* 0x000fda0003784270 */
[----:B0-----:R-:W-:Y:S05]  /*42f0*/  @!P4 BRA `(.L_x_105) ;  /* 0x000000000004c947 */ /* 0x001fea0003800000 */
[----:B------:R0:W5:Y:S02]  /*4300*/  LDG.E.LTC128B.U16 R104, desc[UR36][R60.64+0x20] ;  /* 0x000020243c687981 */ /* 0x000164000c1e1520 */
.L_x_105:
[----:B------:R-:W-:Y:S05]  /*4310*/  BSYNC B1 ;  /* 0x0000000000017941 */ /* 0x000fea0003800000 */
.L_x_104:
[----:B-----5:R-:W-:Y:S01]  /*4320*/  IMAD.U32 R4, R104, 0x10000, RZ ;  /* 0x0001000068047824 */ /* 0x020fe200078e00ff */
[----:B------:R-:W-:Y:S01]  /*4330*/  ISETP.NE.AND P6, PT, R23, RZ, PT ;  /* 0x000000ff1700720c */ /* 0x000fe20003fc5270 */
[----:B------:R-:W-:Y:S02]  /*4340*/  BSSY B1, `(.L_x_106) ;  /* 0x000000b000017945 */ /* 0x000fe40003800000 */
[----:B------:R-:W-:Y:S01]  /*4350*/  FMUL R5, R4, R89 ;  /* 0x0000005904057220 */ /* 0x000fe20000400000 */
[----:B------:R-:W-:-:S03]  /*4360*/  @P4 IMAD.MOV.U32 R4, RZ, RZ, R14 ;  /* 0x000000ffff044224 */ /* 0x000fc600078e000e */
        /* <DEDUP_REMOVED lines=8> */
.L_x_107:
[----:B------:R-:W-:Y:S05]  /*43f0*/  BSYNC B1 ;  /* 0x0000000000017941 */ /* 0x000fea0003800000 */
.L_x_106:
        /* <DEDUP_REMOVED lines=11> */
[----:B0-----:R-:W-:Y:S05]  /*44b0*/  @!P4 BRA `(.L_x_109) ;  /* 0x000000000004c947 */ /* 0x001fea0003800000 */
[----:B------:R0:W5:Y:S02]  /*44c0*/  LDG.E.LTC128B.U16 R104, desc[UR36][R10.64+0x20] ;  /* 0x000020240a687981 */ /* 0x000164000c1e1520 */
.L_x_109:
[----:B------:R-:W-:Y:S05]  /*44d0*/  BSYNC B1 ;  /* 0x0000000000017941 */ /* 0x000fea0003800000 */
.L_x_108:
[----:B-----5:R-:W-:Y:S01]  /*44e0*/  IMAD.U32 R4, R104, 0x10000, RZ ;  /* 0x0001000068047824 */ /* 0x020fe200078e00ff */
[----:B------:R-:W-:Y:S03]  /*44f0*/  BSSY B1, `(.L_x_110) ;  /* 0x000000b000017945 */ /* 0x000fe60003800000 */
        /* <DEDUP_REMOVED lines=10> */
.L_x_111:
[----:B------:R-:W-:Y:S05]  /*45a0*/  BSYNC B1 ;  /* 0x0000000000017941 */ /* 0x000fea0003800000 */
.L_x_110:
        /* <DEDUP_REMOVED lines=13> */
.L_x_113:
[----:B------:R-:W-:Y:S05]  /*4680*/  BSYNC B1 ;  /* 0x0000000000017941 */ /* 0x000fea0003800000 */
.L_x_112:
        /* <DEDUP_REMOVED lines=13> */
.L_x_115:
[----:B------:R-:W-:Y:S05]  /*4760*/  BSYNC B1 ;  /* 0x0000000000017941 */ /* 0x000fea0003800000 */
.L_x_114:
        /* <DEDUP_REMOVED lines=13> */
.L_x_117:
[----:B------:R-:W-:Y:S05]  /*4840*/  BSYNC B1 ;  /* 0x0000000000017941 */ /* 0x000fea0003800000 */
.L_x_116:
        /* <DEDUP_REMOVED lines=12> */
.L_x_119:
[----:B------:R-:W-:Y:S05]  /*4910*/  BSYNC B1 ;  /* 0x0000000000017941 */ /* 0x000fea0003800000 */
.L_x_118:
        /* <DEDUP_REMOVED lines=13> */
.L_x_121:
[----:B------:R-:W-:Y:S05]  /*49f0*/  BSYNC B1 ;  /* 0x0000000000017941 */ /* 0x000fea0003800000 */
.L_x_120:
        /* <DEDUP_REMOVED lines=13> */
.L_x_123:
[----:B------:R-:W-:Y:S05]  /*4ad0*/  BSYNC B1 ;  /* 0x0000000000017941 */ /* 0x000fea0003800000 */
.L_x_122:
[----:B-----5:R-:W-:Y:S01]  /*4ae0*/  SHF.L.U32 R4, R104, 0x10, RZ ;  /* 0x0000001068047819 */ /* 0x020fe200000006ff */
[----:B------:R-:W-:Y:S01]  /*4af0*/  @P4 IMAD.MOV.U32 R5, RZ, RZ, R15 ;  /* 0x000000ffff054224 */ /* 0x000fe200078e000f */
[----:B------:R-:W-:Y:S03]  /*4b00*/  BSSY B1, `(.L_x_124) ;  /* 0x000000b000017945 */ /* 0x000fe60003800000 */
        /* <DEDUP_REMOVED lines=10> */
.L_x_125:
[----:B------:R-:W-:Y:S05]  /*4bb0*/  BSYNC B1 ;  /* 0x0000000000017941 */ /* 0x000fea0003800000 */
.L_x_124:
        /* <DEDUP_REMOVED lines=12> */
.L_x_127:
[----:B------:R-:W-:Y:S05]  /*4c80*/  BSYNC B1 ;  /* 0x0000000000017941 */ /* 0x000fea0003800000 */
.L_x_126:
        /* <DEDUP_REMOVED lines=13> */
.L_x_129:
[----:B------:R-:W-:Y:S05]  /*4d60*/  BSYNC B1 ;  /* 0x0000000000017941 */ /* 0x000fea0003800000 */
.L_x_128:
        /* <DEDUP_REMOVED lines=12> */
.L_x_131:
[----:B------:R-:W-:Y:S05]  /*4e30*/  BSYNC B1 ;  /* 0x0000000000017941 */ /* 0x000fea0003800000 */
.L_x_130:
        /* <DEDUP_REMOVED lines=12> */
.L_x_133:
[----:B------:R-:W-:Y:S05]  /*4f00*/  BSYNC B1 ;  /* 0x0000000000017941 */ /* 0x000fea0003800000 */
.L_x_132:
[----:B-----5:R-:W-:Y:S01]  /*4f10*/  IMAD.U32 R4, R104, 0x10000, RZ ;  /* 0x0001000068047824 */ /* 0x020fe200078e00ff */
[----:B------:R-:W-:Y:S01]  /*4f20*/  ISETP.GT.AND P5, PT, R3, 0x88, P5 ;  /* 0x000000880300780c */ /* 0x000fe20002fa4270 */
        /* <DEDUP_REMOVED lines=8> */
[----:B------:R-:W-:Y:S05]  /*4fb0*/  @!P5 BRA `(.L_x_135) ;  /* 0x000000000004d947 */ /* 0x000fea0003800000 */
[----:B------:R0:W5:Y:S02]  /*4fc0*/  LDG.E.LTC128B.U16 R104, desc[UR36][R10.64+0x52] ;  /* 0x000052240a687981 */ /* 0x000164000c1e1520 */
.L_x_135:
[----:B------:R-:W-:Y:S05]  /*4fd0*/  BSYNC B1 ;  /* 0x0000000000017941 */ /* 0x000fea0003800000 */
.L_x_134:
[----:B0----5:R-:W-:Y:S01]  /*4fe0*/  IMAD.U32 R4, R104, 0x10000, RZ ;  /* 0x0001000068047824 */ /* 0x021fe200078e00ff */
        /* <DEDUP_REMOVED lines=11> */
.L_x_137:
[----:B------:R-:W-:Y:S05]  /*50a0*/  BSYNC B1 ;  /* 0x0000000000017941 */ /* 0x000fea0003800000 */
.L_x_136:
[----:B0----5:R-:W-:Y:S01]  /*50b0*/  IMAD.U32 R4, R104, 0x10000, RZ ;  /* 0x0001000068047824 */ /* 0x021fe200078e00ff */
        /* <DEDUP_REMOVED lines=11> */
.L_x_139:
[----:B------:R-:W-:Y:S05]  /*5170*/  BSYNC B1 ;  /* 0x0000000000017941 */ /* 0x000fea0003800000 */
.L_x_138:
        /* <DEDUP_REMOVED lines=12> */
.L_x_141:
[----:B------:R-:W-:Y:S05]  /*5240*/  BSYNC B1 ;  /* 0x0000000000017941 */ /* 0x000fea0003800000 */
.L_x_140:
        /* <DEDUP_REMOVED lines=12> */
.L_x_143:
[----:B------:R-:W-:Y:S05]  /*5310*/  BSYNC B1 ;  /* 0x0000000000017941 */ /* 0x000fea0003800000 */
.L_x_142:
        /* <DEDUP_REMOVED lines=12> */
.L_x_145:
[----:B------:R-:W-:Y:S05]  /*53e0*/  BSYNC B1 ;  /* 0x0000000000017941 */ /* 0x000fea0003800000 */
.L_x_144:
        /* <DEDUP_REMOVED lines=12> */
.L_x_147:
[----:B------:R-:W-:Y:S05]  /*54b0*/  BSYNC B1 ;  /* 0x0000000000017941 */ /* 0x000fea0003800000 */
.L_x_146:
        /* <DEDUP_REMOVED lines=9> */
.L_x_149:
[----:B------:R-:W-:Y:S05]  /*5550*/  BSYNC B1 ;  /* 0x0000000000017941 */ /* 0x000fea0003800000 */
.L_x_148:
        /* <DEDUP_REMOVED lines=12> */
.L_x_151:
[----:B------:R-:W-:Y:S05]  /*5620*/  BSYNC B1 ;  /* 0x0000000000017941 */ /* 0x000fea0003800000 */
.L_x_150:
[----:B------:R-:W-:Y:S05]  /*5630*/  @!P0 BRA `(.L_x_152) ;  /* 0x0000001400f08947 */ /* 0x000fea0003800000 */
[----:B-----5:R-:W-:-:S04]  /*5640*/  IMAD.U32 R104, R104, 0x10000, RZ ;  /* 0x0001000068687824 */ /* 0x020fc800078e00ff */
[----:B------:R-:W-:-:S04]  /*5650*/  FMUL R104, R104, R89 ;  /* 0x0000005968687220 */ /* 0x000fc80000400000 */
[----:B------:R-:W-:-:S05]  /*5660*/  FFMA R104, R55, R88, R104 ;  /* 0x0000005837687223 */ /* 0x000fca0000000068 */
[----:B------:R-:W-:-:S05]  /*5670*/  F2FP.BF16.F32.PACK_AB R104, RZ, R104 ;  /* 0x00000068ff68723e */ /* 0x000fca00000010ff */
[----:B------:R0:W-:Y:S01]  /*5680*/  STG.E.U16 desc[UR36][R12.64+0x72], R104 ;  /* 0x000072680c007986 */ /* 0x0001e2000c101524 */
[----:B------:R-:W-:Y:S05]  /*5690*/  BRA `(.L_x_152) ;  /* 0x0000001400d87947 */ /* 0x000fea0003800000 */
.L_x_29:
[----:B------:R-:W-:Y:S01]  /*56a0*/  ULDC.64 UR4, c[0x0][0x5c0] ;  /* 0x0001700000047ab9 */ /* 0x000fe20000000a00 */
[----:B------:R-:W-:Y:S01]  /*56b0*/  ISETP.GT.AND P3, PT, R4, 0x1, PT ;  /* 0x000000010400780c */ /* 0x000fe20003f64270 */
[-C--:B------:R-:W-:Y:S01]  /*56c0*/  FMUL R56, R56, R88.reuse ;  /* 0x0000005838387220 */ /* 0x080fe20000400000 */
[----:B------:R-:W-:Y:S01]  /*56d0*/  LEA R14, P1, R104, UR4, 0x1 ;  /* 0x00000004680e7c11 */ /* 0x000fe2000f8208ff */
[-C--:B------:R-:W-:Y:S01]  /*56e0*/  FMUL R57, R57, R88.reuse ;  /* 0x0000005839397220 */ /* 0x080fe20000400000 */
[----:B------:R-:W-:Y:S01]  /*56f0*/  IMAD.SHL.U32 R7, R12, 0x10, RZ ;  /* 0x000000100c077824 */ /* 0x000fe200078e00ff */
[----:B------:R-:W-:Y:S01]  /*5700*/  ISETP.GT.AND P2, PT, R3, 0x8, P6 ;  /* 0x000000080300780c */ /* 0x000fe20003744270 */
[-C--:B------:R-:W-:Y:S01]  /*5710*/  FMUL R58, R58, R88.reuse ;  /* 0x000000583a3a7220 */ /* 0x080fe20000400000 */
[----:B------:R-:W-:Y:S01]  /*5720*/  LEA.HI.X R15, R104, UR5, R93, 0x1, P1 ;  /* 0x00000005680f7c11 */ /* 0x000fe200088f0c5d */
[-C--:B------:R-:W-:Y:S01]  /*5730*/  FMUL R59, R59, R88.reuse ;  /* 0x000000583b3b7220 */ /* 0x080fe20000400000 */
[----:B------:R-:W-:Y:S01]  /*5740*/  ISETP.GT.AND P1, PT, R3, RZ, P3 ;  /* 0x000000ff0300720c */ /* 0x000fe20001f24270 */
[----:B------:R-:W-:Y:S01]  /*5750*/  FMUL R60, R60, R88 ;  /* 0x000000583c3c7220 */ /* 0x000fe20000400000 */
[----:B------:R-:W-:Y:S01]  /*5760*/  F2FP.BF16.F32.PACK_AB R56, RZ, R56 ;  /* 0x00000038ff38723e */ /* 0x000fe200000010ff */
[-C--:B------:R-:W-:Y:S01]  /*5770*/  FMUL R61, R61, R88.reuse ;  /* 0x000000583d3d7220 */ /* 0x080fe20000400000 */
[----:B------:R-:W-:Y:S01]  /*5780*/  F2FP.BF16.F32.PACK_AB R57, RZ, R57 ;  /* 0x00000039ff39723e */ /* 0x000fe200000010ff */
[----:B------:R-:W-:Y:S01]  /*5790*/  FMUL R63, R63, R88 ;  /* 0x000000583f3f7220 */ /* 0x000fe20000400000 */
[C---:B------:R-:W-:Y:S01]  /*57a0*/  SHF.L.U64.HI R5, R12.reuse, 0x4, R13 ;  /* 0x000000040c057819 */ /* 0x040fe2000001020d */
[----:B------:R-:W-:Y:S01]  /*57b0*/  @P0 STG.E.U16 desc[UR36][R14.64], R56 ;  /* 0x000000380e000986 */ /* 0x000fe2000c101524 */
[----:B------:R-:W-:Y:S01]  /*57c0*/  PRMT R9, R57, 0x7610, R9 ;  /* 0x0000761039097816 */ /* 0x000fe20000000009 */
[----:B------:R-:W-:Y:S01]  /*57d0*/  IMAD.SHL.U32 R57, R12, 0x100, RZ ;  /* 0x000001000c397824 */ /* 0x000fe200078e00ff */
[----:B------:R-:W-:Y:S01]  /*57e0*/  IADD3 R8, P0, R7, R14, RZ ;  /* 0x0000000e07087210 */ /* 0x000fe20007f1e0ff */
[----:B------:R-:W-:Y:S01]  /*57f0*/  FMUL R62, R62, R88 ;  /* 0x000000583e3e7220 */ /* 0x000fe20000400000 */
[----:B------:R-:W-:Y:S01]  /*5800*/  F2FP.BF16.F32.PACK_AB R58, RZ, R58 ;  /* 0x0000003aff3a723e */ /* 0x000fe200000010ff */
[--C-:B------:R-:W-:Y:S01]  /*5810*/  @P1 IMAD.MOV.U32 R10, RZ, RZ, R14.reuse ;  /* 0x000000ffff0a1224 */ /* 0x100fe200078e000e */
[----:B------:R-:W-:Y:S01]  /*5820*/  @P1 MOV R11, R15 ;  /* 0x0000000f000b1202 */ /* 0x000fe20000000f00 */
[-C--:B------:R-:W-:Y:S01]  /*5830*/  FMUL R64, R64, R88.reuse ;  /* 0x0000005840407220 */ /* 0x080fe20000400000 */
[----:B------:R-:W-:Y:S01]  /*5840*/  SHF.L.U64.HI R23, R12, 0x8, R13 ;  /* 0x000000080c177819 */ /* 0x000fe2000001020d */
[-C--:B------:R-:W-:Y:S01]  /*5850*/  FMUL R65, R65, R88.reuse ;  /* 0x0000005841417220 */ /* 0x080fe20000400000 */
[----:B------:R-:W-:Y:S01]  /*5860*/  ISETP.GT.AND P4, PT, R4, 0x8, PT ;  /* 0x000000080400780c */ /* 0x000fe20003f84270 */
[----:B------:R0:W-:Y:S01]  /*5870*/  @P1 STG.E.U16 desc[UR36][R10.64+0x2], R9 ;  /* 0x000002090a001986 */ /* 0x0001e2000c101524 */
[----:B------:R-:W-:Y:S01]  /*5880*/  F2FP.BF16.F32.PACK_AB R59, RZ, R59 ;  /* 0x0000003bff3b723e */ /* 0x000fe200000010ff */
[----:B------:R-:W-:Y:S01]  /*5890*/  FMUL R66, R66, R88 ;  /* 0x0000005842427220 */ /* 0x000fe20000400000 */
[----:B------:R-:W-:Y:S01]  /*58a0*/  F2FP.BF16.F32.PACK_AB R60, RZ, R60 ;  /* 0x0000003cff3c723e */ /* 0x000fe200000010ff */
[-C--:B------:R-:W-:Y:S01]  /*58b0*/  FMUL R67, R67, R88.reuse ;  /* 0x0000005843437220 */ /* 0x080fe20000400000 */
[----:B------:R-:W-:Y:S01]  /*58c0*/  F2FP.BF16.F32.PACK_AB R61, RZ, R61 ;  /* 0x0000003dff3d723e */ /* 0x000fe200000010ff */
[-C--:B------:R-:W-:Y:S01]  /*58d0*/  FMUL R68, R68, R88.reuse ;  /* 0x0000005844447220 */ /* 0x080fe20000400000 */
[----:B------:R-:W-:Y:S01]  /*58e0*/  F2FP.BF16.F32.PACK_AB R63, RZ, R63 ;  /* 0x0000003fff3f723e */ /* 0x000fe200000010ff */
[----:B------:R-:W-:Y:S01]  /*58f0*/  FMUL R69, R69, R88 ;  /* 0x0000005845457220 */ /* 0x000fe20000400000 */
[----:B------:R-:W-:Y:S01]  /*5900*/  F2FP.BF16.F32.PACK_AB R62, RZ, R62 ;  /* 0x0000003eff3e723e */ /* 0x000fe200000010ff */
[----:B------:R-:W-:Y:S01]  /*5910*/  FMUL R70, R70, R88 ;  /* 0x0000005846467220 */ /* 0x000fe20000400000 */
[----:B------:R-:W-:Y:S01]  /*5920*/  F2FP.BF16.F32.PACK_AB R64, RZ, R64 ;  /* 0x00000040ff40723e */ /* 0x000fe200000010ff */
[----:B0-----:R-:W-:Y:S01]  /*5930*/  IMAD.X R9, R5, 0x1, R15, P0 ;  /* 0x0000000105097824 */ /* 0x001fe200000e060f */
[----:B------:R-:W-:Y:S01]  /*5940*/  ISETP.GT.AND P0, PT, R3, 0x8, P3 ;  /* 0x000000080300780c */ /* 0x000fe20001f04270 */
[-C--:B------:R-:W-:Y:S01]  /*5950*/  FMUL R71, R71, R88.reuse ;  /* 0x0000005847477220 */ /* 0x080fe20000400000 */
[----:B------:R-:W-:Y:S01]  /*5960*/  ISETP.GT.AND P3, PT, R4, 0x9, PT ;  /* 0x000000090400780c */ /* 0x000fe20003f64270 */
[----:B------:R-:W-:Y:S01]  /*5970*/  FMUL R72, R72, R88 ;  /* 0x0000005848487220 */ /* 0x000fe20000400000 */
[----:B------:R-:W-:Y:S01]  /*5980*/  @P2 STG.E.U16 desc[UR36][R8.64], R58 ;  /* 0x0000003a08002986 */ /* 0x000fe2000c101524 */
[----:B------:R-:W-:Y:S01]  /*5990*/  IADD3 R6, P1, P2, R57, R14, R7 ;  /* 0x0000000e39067210 */ /* 0x000fe20007a3e007 */
[-C--:B------:R-:W-:Y:S01]  /*59a0*/  FMUL R73, R73, R88.reuse ;  /* 0x0000005849497220 */ /* 0x080fe20000400000 */
[----:B------:R-:W-:Y:S01]  /*59b0*/  F2FP.BF16.F32.PACK_AB R65, RZ, R65 ;  /* 0x00000041ff41723e */ /* 0x000fe200000010ff */
[-C--:B------:R-:W-:Y:S01]  /*59c0*/  FMUL R74, R74, R88.reuse ;  /* 0x000000584a4a7220 */ /* 0x080fe20000400000 */
[----:B------:R-:W-:Y:S01]  /*59d0*/  IADD3.X R7, R23, R15, R5, P1, P2 ;  /* 0x0000000f17077210 */ /* 0x000fe20000fe4405 */
[-C--:B------:R-:W-:Y:S01]  /*59e0*/  FMUL R75, R75, R88.reuse ;  /* 0x000000584b4b7220 */ /* 0x080fe20000400000 */
[C---:B------:R-:W-:Y:S01]  /*59f0*/  ISETP.GT.AND P1, PT, R3.reuse, RZ, P4 ;  /* 0x000000ff0300720c */ /* 0x040fe20002724270 */
[-C--:B------:R-:W-:Y:S01]  /*5a00*/  FMUL R76, R76, R88.reuse ;  /* 0x000000584c4c7220 */ /* 0x080fe20000400000 */
[----:B------:R-:W-:Y:S01]  /*5a10*/  @P0 STG.E.U16 desc[UR36][R8.64+0x2], R59 ;  /* 0x0000023b08000986 */ /* 0x000fe2000c101524 */
[----:B------:R-:W-:Y:S01]  /*5a20*/  ISETP.GT.AND P0, PT, R3, RZ, P3 ;  /* 0x000000ff0300720c */ /* 0x000fe20001f04270 */
[-C--:B------:R-:W-:Y:S01]  /*5a30*/  FMUL R77, R77, R88.reuse ;  /* 0x000000584d4d7220 */ /* 0x080fe20000400000 */
[----:B------:R-:W-:Y:S01]  /*5a40*/  ISETP.GT.AND P2, PT, R4, 0x11, PT ;  /* 0x000000110400780c */ /* 0x000fe20003f44270 */
[----:B------:R-:W-:Y:S01]  /*5a50*/  FMUL R78, R78, R88 ;  /* 0x000000584e4e7220 */ /* 0x000fe20000400000 */
[----:B------:R-:W-:Y:S01]  /*5a60*/  F2FP.BF16.F32.PACK_AB R66, RZ, R66 ;  /* 0x00000042ff42723e */ /* 0x000fe200000010ff */
[-C--:B------:R-:W-:Y:S01]  /*5a70*/  FMUL R79, R79, R88.reuse ;  /* 0x000000584f4f7220 */ /* 0x080fe20000400000 */
[----:B------:R-:W-:Y:S01]  /*5a80*/  F2FP.BF16.F32.PACK_AB R67, RZ, R67 ;  /* 0x00000043ff43723e */ /* 0x000fe200000010ff */
[----:B------:R-:W-:Y:S01]  /*5a90*/  FMUL R80, R80, R88 ;  /* 0x0000005850507220 */ /* 0x000fe20000400000 */
[----:B------:R-:W-:Y:S01]  /*5aa0*/  F2FP.BF16.F32.PACK_AB R68, RZ, R68 ;  /* 0x00000044ff44723e */ /* 0x000fe200000010ff */
[----:B------:R-:W-:Y:S01]  /*5ab0*/  FMUL R81, R81, R88 ;  /* 0x0000005851517220 */ /* 0x000fe20000400000 */
[--C-:B------:R-:W-:Y:S01]  /*5ac0*/  @P1 IMAD.MOV.U32 R10, RZ, RZ, R14.reuse ;  /* 0x000000ffff0a1224 */ /* 0x100fe200078e000e */
[----:B------:R-:W-:Y:S01]  /*5ad0*/  F2FP.BF16.F32.PACK_AB R69, RZ, R69 ;  /* 0x00000045ff45723e */ /* 0x000fe200000010ff */
[--C-:B------:R-:W-:Y:S01]  /*5ae0*/  @P1 IMAD.MOV.U32 R11, RZ, RZ, R15.reuse ;  /* 0x000000ffff0b1224 */ /* 0x100fe200078e000f */
[----:B------:R-:W-:Y:S01]  /*5af0*/  F2FP.BF16.F32.PACK_AB R70, RZ, R70 ;  /* 0x00000046ff46723e */ /* 0x000fe200000010ff */
[-C--:B------:R-:W-:Y:S01]  /*5b00*/  FMUL R82, R82, R88.reuse ;  /* 0x0000005852527220 */ /* 0x080fe20000400000 */
[----:B------:R-:W-:Y:S01]  /*5b10*/  F2FP.BF16.F32.PACK_AB R71, RZ, R71 ;  /* 0x00000047ff47723e */ /* 0x000fe200000010ff */
[-C--:B------:R-:W-:Y:S01]  /*5b20*/  FMUL R83, R83, R88.reuse ;  /* 0x0000005853537220 */ /* 0x080fe20000400000 */
[----:B------:R0:W-:Y:S01]  /*5b30*/  @P1 STG.E.U16 desc[UR36][R10.64+0x10], R60 ;  /* 0x0000103c0a001986 */ /* 0x0001e2000c101524 */
[----:B------:R-:W-:Y:S01]  /*5b40*/  ISETP.GT.AND P1, PT, R3, 0x8, P4 ;  /* 0x000000080300780c */ /* 0x000fe20002724270 */
[----:B------:R-:W-:Y:S01]  /*5b50*/  FMUL R84, R84, R88 ;  /* 0x0000005854547220 */ /* 0x000fe20000400000 */
[----:B------:R-:W-:Y:S01]  /*5b60*/  F2FP.BF16.F32.PACK_AB R72, RZ, R72 ;  /* 0x00000048ff48723e */ /* 0x000fe200000010ff */
[-C--:B------:R-:W-:Y:S01]  /*5b70*/  FMUL R85, R85, R88.reuse ;  /* 0x0000005855557220 */ /* 0x080fe20000400000 */
[----:B------:R-:W-:Y:S01]  /*5b80*/  F2FP.BF16.F32.PACK_AB R73, RZ, R73 ;  /* 0x00000049ff49723e */ /* 0x000fe200000010ff */
[----:B------:R-:W-:Y:S01]  /*5b90*/  FMUL R86, R86, R88 ;  /* 0x0000005856567220 */ /* 0x000fe20000400000 */
[----:B------:R-:W-:Y:S01]  /*5ba0*/  F2FP.BF16.F32.PACK_AB R74, RZ, R74 ;  /* 0x0000004aff4a723e */ /* 0x000fe200000010ff */
[-C--:B------:R-:W-:Y:S01]  /*5bb0*/  FMUL R87, R87, R88.reuse ;  /* 0x0000005857577220 */ /* 0x080fe20000400000 */
[----:B------:R-:W-:Y:S01]  /*5bc0*/  F2FP.BF16.F32.PACK_AB R75, RZ, R75 ;  /* 0x0000004bff4b723e */ /* 0x000fe200000010ff */
[----:B------:R-:W-:Y:S01]  /*5bd0*/  FMUL R24, R24, R88 ;  /* 0x0000005818187220 */ /* 0x000fe20000400000 */
[C---:B------:R-:W-:Y:S01]  /*5be0*/  ISETP.GT.AND P5, PT, R4.reuse, 0x28, PT ;  /* 0x000000280400780c */ /* 0x040fe20003fa4270 */
[--C-:B0-----:R-:W-:Y:S01]  /*5bf0*/  @P0 IMAD.MOV.U32 R10, RZ, RZ, R14.reuse ;  /* 0x000000ffff0a0224 */ /* 0x101fe200078e000e */
[----:B------:R-:W-:Y:S01]  /*5c00*/  F2FP.BF16.F32.PACK_AB R76, RZ, R76 ;  /* 0x0000004cff4c723e */ /* 0x000fe200000010ff */
[--C-:B------:R-:W-:Y:S01]  /*5c10*/  @P0 IMAD.MOV.U32 R11, RZ, RZ, R15.reuse ;  /* 0x000000ffff0b0224 */ /* 0x100fe200078e000f */
[----:B------:R-:W-:Y:S01]  /*5c20*/  ISETP.GT.AND P4, PT, R4, 0x29, PT ;  /* 0x000000290400780c */ /* 0x000fe20003f84270 */
[-C--:B------:R-:W-:Y:S01]  /*5c30*/  FMUL R25, R25, R88.reuse ;  /* 0x0000005819197220 */ /* 0x080fe20000400000 */
[----:B------:R-:W-:Y:S01]  /*5c40*/  F2FP.BF16.F32.PACK_AB R77, RZ, R77 ;  /* 0x0000004dff4d723e */ /* 0x000fe200000010ff */
[-C--:B------:R-:W-:Y:S01]  /*5c50*/  FMUL R26, R26, R88.reuse ;  /* 0x000000581a1a7220 */ /* 0x080fe20000400000 */
[----:B------:R0:W-:Y:S01]  /*5c60*/  @P0 STG.E.U16 desc[UR36][R10.64+0x12], R61 ;  /* 0x0000123d0a000986 */ /* 0x0001e2000c101524 */
[----:B------:R-:W-:Y:S01]  /*5c70*/  ISETP.GT.AND P0, PT, R3, 0x8, P3 ;  /* 0x000000080300780c */ /* 0x000fe20001f04270 */
[-C--:B------:R-:W-:Y:S01]  /*5c80*/  FMUL R27, R27, R88.reuse ;  /* 0x000000581b1b7220 */ /* 0x080fe20000400000 */
[C---:B------:R-:W-:Y:S01]  /*5c90*/  ISETP.GT.AND P3, PT, R4.reuse, 0x10, PT ;  /* 0x000000100400780c */ /* 0x040fe20003f64270 */
[----:B------:R-:W-:Y:S01]  /*5ca0*/  @P1 STG.E.U16 desc[UR36][R8.64+0x10], R62 ;  /* 0x0000103e08001986 */ /* 0x000fe2000c101524 */
[----:B------:R-:W-:Y:S01]  /*5cb0*/  ISETP.GT.AND P1, PT, R4, 0x19, PT ;  /* 0x000000190400780c */ /* 0x000fe20003f24270 */
        /* <DEDUP_REMOVED lines=8> */
[----:B------:R-:W-:Y:S01]  /*5d40*/  @P0 STG.E.U16 desc[UR36][R8.64+0x12], R63 ;  /* 0x0000123f08000986 */ /* 0x000fe2000c101524 */
[----:B------:R-:W-:Y:S01]  /*5d50*/  ISETP.GT.AND P0, PT, R3, RZ, P3 ;  /* 0x000000ff0300720c */ /* 0x000fe20001f04270 */
[----:B------:R-:W-:Y:S01]  /*5d60*/  FMUL R32, R32, R88 ;  /* 0x0000005820207220 */ /* 0x000fe20000400000 */
[----:B------:R-:W-:Y:S01]  /*5d70*/  F2FP.BF16.F32.PACK_AB R82, RZ, R82 ;  /* 0x00000052ff52723e */ /* 0x000fe200000010ff */
[-C--:B------:R-:W-:Y:S01]  /*5d80*/  FMUL R33, R33, R88.reuse ;  /* 0x0000005821217220 */ /* 0x080fe20000400000 */
[----:B------:R-:W-:Y:S01]  /*5d90*/  F2FP.BF16.F32.PACK_AB R83, RZ, R83 ;  /* 0x00000053ff53723e */ /* 0x000fe200000010ff */
[----:B------:R-:W-:Y:S01]  /*5da0*/  FMUL R34, R34, R88 ;  /* 0x0000005822227220 */ /* 0x000fe20000400000 */
[----:B------:R-:W-:Y:S01]  /*5db0*/  F2FP.BF16.F32.PACK_AB R84, RZ, R84 ;  /* 0x00000054ff54723e */ /* 0x000fe200000010ff */
[-C--:B------:R-:W-:Y:S01]  /*5dc0*/  FMUL R35, R35, R88.reuse ;  /* 0x0000005823237220 */ /* 0x080fe20000400000 */
[----:B------:R-:W-:Y:S01]  /*5dd0*/  P2R R5, PR, RZ, 0x20 ;  /* 0x00000020ff057803 */ /* 0x000fe20000000000 */
[-C--:B------:R-:W-:Y:S01]  /*5de0*/  FMUL R36, R36, R88.reuse ;  /* 0x0000005824247220 */ /* 0x080fe20000400000 */
[----:B------:R-:W-:Y:S01]  /*5df0*/  F2FP.BF16.F32.PACK_AB R85, RZ, R85 ;  /* 0x00000055ff55723e */ /* 0x000fe200000010ff */
[----:B------:R-:W-:Y:S01]  /*5e00*/  FMUL R37, R37, R88 ;  /* 0x0000005825257220 */ /* 0x000fe20000400000 */
[----:B------:R-:W-:Y:S01]  /*5e10*/  F2FP.BF16.F32.PACK_AB R86, RZ, R86 ;  /* 0x00000056ff56723e */ /* 0x000fe200000010ff */
[--C-:B0-----:R-:W-:Y:S01]  /*5e20*/  @P0 IMAD.MOV.U32 R10, RZ, RZ, R14.reuse ;  /* 0x000000ffff0a0224 */ /* 0x101fe200078e000e */
[----:B------:R-:W-:Y:S01]  /*5e30*/  F2FP.BF16.F32.PACK_AB R87, RZ, R87 ;  /* 0x00000057ff57723e */ /* 0x000fe200000010ff */
[--C-:B------:R-:W-:Y:S01]  /*5e40*/  @P0 IMAD.MOV.U32 R11, RZ, RZ, R15.reuse ;  /* 0x000000ffff0b0224 */ /* 0x100fe200078e000f */
[----:B------:R-:W-:Y:S01]  /*5e50*/  F2FP.BF16.F32.PACK_AB R24, RZ, R24 ;  /* 0x00000018ff18723e */ /* 0x000fe200000010ff */
[-C--:B------:R-:W-:Y:S01]  /*5e60*/  FMUL R38, R38, R88.reuse ;  /* 0x0000005826267220 */ /* 0x080fe20000400000 */
[----:B------:R-:W-:Y:S01]  /*5e70*/  F2FP.BF16.F32.PACK_AB R25, RZ, R25 ;  /* 0x00000019ff19723e */ /* 0x000fe200000010ff */
[-C--:B------:R-:W-:Y:S01]  /*5e80*/  FMUL R39, R39, R88.reuse ;  /* 0x0000005827277220 */ /* 0x080fe20000400000 */
[----:B------:R0:W-:Y:S01]  /*5e90*/  @P0 STG.E.U16 desc[UR36][R10.64+0x20], R64 ;  /* 0x000020400a000986 */ /* 0x0001e2000c101524 */
        /* <DEDUP_REMOVED lines=10> */
[----:B------:R-:W-:Y:S01]  /*5f40*/  F2FP.BF16.F32.PACK_AB R30, RZ, R30 ;  /* 0x0000001eff1e723e */ /* 0x000fe200000010ff */
[----:B------:R-:W-:Y:S01]  /*5f50*/  FMUL R45, R45, R88 ;  /* 0x000000582d2d7220 */ /* 0x000fe20000400000 */
[----:B------:R-:W-:Y:S01]  /*5f60*/  F2FP.BF16.F32.PACK_AB R31, RZ, R31 ;  /* 0x0000001fff1f723e */ /* 0x000fe200000010ff */
[----:B0-----:R-:W-:Y:S01]  /*5f70*/  @P0 IMAD.MOV.U32 R10, RZ, RZ, R14 ;  /* 0x000000ffff0a0224 */ /* 0x001fe200078e000e */
[----:B------:R-:W-:Y:S01]  /*5f80*/  F2FP.BF16.F32.PACK_AB R32, RZ, R32 ;  /* 0x00000020ff20723e */ /* 0x000fe200000010ff */
[----:B------:R-:W-:Y:S01]  /*5f90*/  @P0 IMAD.MOV.U32 R11, RZ, RZ, R15 ;  /* 0x000000ffff0b0224 */ /* 0x000fe200078e000f */
[----:B------:R-:W-:Y:S01]  /*5fa0*/  F2FP.BF16.F32.PACK_AB R33, RZ, R33 ;  /* 0x00000021ff21723e */ /* 0x000fe200000010ff */
[----:B------:R-:W-:Y:S01]  /*5fb0*/  FMUL R46, R46, R88 ;  /* 0x000000582e2e7220 */ /* 0x000fe20000400000 */
[----:B------:R-:W-:Y:S01]  /*5fc0*/  F2FP.BF16.F32.PACK_AB R34, RZ, R34 ;  /* 0x00000022ff22723e */ /* 0x000fe200000010ff */
[-C--:B------:R-:W-:Y:S01]  /*5fd0*/  FMUL R47, R47, R88.reuse ;  /* 0x000000582f2f7220 */ /* 0x080fe20000400000 */
[----:B------:R0:W-:Y:S01]  /*5fe0*/  @P0 STG.E.U16 desc[UR36][R10.64+0x22], R65 ;  /* 0x000022410a000986 */ /* 0x0001e2000c101524 */
[----:B------:R-:W-:Y:S01]  /*5ff0*/  ISETP.GT.AND P0, PT, R3, 0x8, P3 ;  /* 0x000000080300780c */ /* 0x000fe20001f04270 */
[-C--:B------:R-:W-:Y:S01]  /*6000*/  FMUL R48, R48, R88.reuse ;  /* 0x0000005830307220 */ /* 0x080fe20000400000 */
[----:B------:R-:W-:Y:S01]  /*6010*/  ISETP.GT.AND P3, PT, R4, 0x30, PT ;  /* 0x000000300400780c */ /* 0x000fe20003f64270 */
        /* <DEDUP_REMOVED lines=11> */
[----:B------:R-:W-:Y:S01]  /*60d0*/  ISETP.GT.AND P0, PT, R3, 0x8, P2 ;  /* 0x000000080300780c */ /* 0x000fe20001704270 */
[-C--:B------:R-:W-:Y:S01]  /*60e0*/  FMUL R54, R54, R88.reuse ;  /* 0x0000005836367220 */ /* 0x080fe20000400000 */
[----:B------:R-:W-:Y:S01]  /*60f0*/  ISETP.GT.AND P2, PT, R4, 0x18, PT ;  /* 0x000000180400780c */ /* 0x000fe20003f44270 */
[----:B------:R-:W-:Y:S01]  /*6100*/  FMUL R55, R55, R88 ;  /* 0x0000005837377220 */ /* 0x000fe20000400000 */
[----:B------:R-:W-:-:S02]  /*6110*/  F2FP.BF16.F32.PACK_AB R40, RZ, R40 ;  /* 0x00000028ff28723e */ /* 0x000fc400000010ff */
[----:B------:R-:W-:Y:S02]  /*6120*/  F2FP.BF16.F32.PACK_AB R41, RZ, R41 ;  /* 0x00000029ff29723e */ /* 0x000fe400000010ff */
[----:B------:R-:W-:Y:S02]  /*6130*/  F2FP.BF16.F32.PACK_AB R42, RZ, R42 ;  /* 0x0000002aff2a723e */ /* 0x000fe400000010ff */
[----:B------:R-:W-:Y:S02]  /*6140*/  F2FP.BF16.F32.PACK_AB R43, RZ, R43 ;  /* 0x0000002bff2b723e */ /* 0x000fe400000010ff */
[----:B------:R-:W-:Y:S01]  /*6150*/  F2FP.BF16.F32.PACK_AB R44, RZ, R44 ;  /* 0x0000002cff2c723e */ /* 0x000fe200000010ff */
[----:B------:R-:W-:Y:S01]  /*6160*/  @P0 STG.E.U16 desc[UR36][R8.64+0x22], R67 ;  /* 0x0000224308000986 */ /* 0x000fe2000c101524 */
[----:B------:R-:W-:Y:S02]  /*6170*/  ISETP.GT.AND P0, PT, R3, RZ, P2 ;  /* 0x000000ff0300720c */ /* 0x000fe40001704270 */
[----:B------:R-:W-:-:S02]  /*6180*/  F2FP.BF16.F32.PACK_AB R45, RZ, R45 ;  /* 0x0000002dff2d723e */ /* 0x000fc400000010ff */
[----:B------:R-:W-:Y:S02]  /*6190*/  F2FP.BF16.F32.PACK_AB R46, RZ, R46 ;  /* 0x0000002eff2e723e */ /* 0x000fe400000010ff */
[----:B------:R-:W-:Y:S02]  /*61a0*/  F2FP.BF16.F32.PACK_AB R47, RZ, R47 ;  /* 0x0000002fff2f723e */ /* 0x000fe400000010ff */
[----:B------:R-:W-:Y:S02]  /*61b0*/  F2FP.BF16.F32.PACK_AB R48, RZ, R48 ;  /* 0x00000030ff30723e */ /* 0x000fe400000010ff */
[----:B------:R-:W-:Y:S02]  /*61c0*/  F2FP.BF16.F32.PACK_AB R49, RZ, R49 ;  /* 0x00000031ff31723e */ /* 0x000fe400000010ff */
[----:B------:R-:W-:Y:S01]  /*61d0*/  F2FP.BF16.F32.PACK_AB R50, RZ, R50 ;  /* 0x00000032ff32723e */ /* 0x000fe200000010ff */
[----:B0-----:R-:W-:Y:S01]  /*61e0*/  @P0 IMAD.MOV.U32 R10, RZ, RZ, R14 ;  /* 0x000000ffff0a0224 */ /* 0x001fe200078e000e */
[----:B------:R-:W-:Y:S01]  /*61f0*/  F2FP.BF16.F32.PACK_AB R51, RZ, R51 ;  /* 0x00000033ff33723e */ /* 0x000fe200000010ff */
[----:B------:R-:W-:Y:S01]  /*6200*/  @P0 IMAD.MOV.U32 R11, RZ, RZ, R15 ;  /* 0x000000ffff0b0224 */ /* 0x000fe200078e000f */
[----:B------:R-:W-:-:S02]  /*6210*/  F2FP.BF16.F32.PACK_AB R52, RZ, R52 ;  /* 0x00000034ff34723e */ /* 0x000fc400000010ff */
[----:B------:R-:W-:Y:S02]  /*6220*/  F2FP.BF16.F32.PACK_AB R53, RZ, R53 ;  /* 0x00000035ff35723e */ /* 0x000fe400000010ff */
[----:B------:R0:W-:Y:S01]  /*6230*/  @P0 STG.E.U16 desc[UR36][R10.64+0x30], R68 ;  /* 0x000030440a000986 */ /* 0x0001e2000c101524 */
[----:B------:R-:W-:Y:S02]  /*6240*/  ISETP.GT.AND P0, PT, R3, RZ, P1 ;  /* 0x000000ff0300720c */ /* 0x000fe40000f04270 */
[----:B------:R-:W-:Y:S02]  /*6250*/  F2FP.BF16.F32.PACK_AB R54, RZ, R54 ;  /* 0x00000036ff36723e */ /* 0x000fe400000010ff */
[----:B------:R-:W-:-:S09]  /*6260*/  F2FP.BF16.F32.PACK_AB R55, RZ, R55 ;  /* 0x00000037ff37723e */ /* 0x000fd200000010ff */
[----:B0-----:R-:W-:Y:S02]  /*6270*/  @P0 IMAD.MOV.U32 R10, RZ, RZ, R14 ;  /* 0x000000ffff0a0224 */ /* 0x001fe400078e000e */
[----:B------:R-:W-:-:S05]  /*6280*/  @P0 IMAD.MOV.U32 R11, RZ, RZ, R15 ;  /* 0x000000ffff0b0224 */ /* 0x000fca00078e000f */
[----:B------:R0:W-:Y:S01]  /*6290*/  @P0 STG.E.U16 desc[UR36][R10.64+0x32], R69 ;  /* 0x000032450a000986 */ /* 0x0001e2000c101524 */
[----:B------:R-:W-:Y:S02]  /*62a0*/  ISETP.GT.AND P0, PT, R3, 0x8, P2 ;  /* 0x000000080300780c */ /* 0x000fe40001704270 */
[----:B------:R-:W-:-:S11]  /*62b0*/  ISETP.GT.AND P2, PT, R4, 0x20, PT ;  /* 0x000000200400780c */ /* 0x000fd60003f44270 */
[----:B------:R-:W-:Y:S01]  /*62c0*/  @P0 STG.E.U16 desc[UR36][R8.64+0x30], R70 ;  /* 0x0000304608000986 */ /* 0x000fe2000c101524 */
[----:B------:R-:W-:Y:S02]  /*62d0*/  ISETP.GT.AND P0, PT, R3, 0x8, P1 ;  /* 0x000000080300780c */ /* 0x000fe40000f04270 */
[----:B------:R-:W-:-:S11]  /*62e0*/  ISETP.GT.AND P1, PT, R4, 0x21, PT ;  /* 0x000000210400780c */ /* 0x000fd60003f24270 */
[----:B------:R-:W-:Y:S01]  /*62f0*/  @P0 STG.E.U16 desc[UR36][R8.64+0x32], R71 ;  /* 0x0000324708000986 */ /* 0x000fe2000c101524 */
[----:B------:R-:W-:-:S13]  /*6300*/  ISETP.GT.AND P0, PT, R3, RZ, P2 ;  /* 0x000000ff0300720c */ /* 0x000fda0001704270 */
[----:B0-----:R-:W-:Y:S02]  /*6310*/  @P0 IMAD.MOV.U32 R10, RZ, RZ, R14 ;  /* 0x000000ffff0a0224 */ /* 0x001fe400078e000e */
[----:B------:R-:W-:-:S05]  /*6320*/  @P0 IMAD.MOV.U32 R11, RZ, RZ, R15 ;  /* 0x000000ffff0b0224 */ /* 0x000fca00078e000f */
[----:B------:R0:W-:Y:S01]  /*6330*/  @P0 STG.E.U16 desc[UR36][R10.64+0x40], R72 ;  /* 0x000040480a000986 */ /* 0x0001e2000c101524 */
[----:B------:R-:W-:-:S13]  /*6340*/  ISETP.GT.AND P0, PT, R3, RZ, P1 ;  /* 0x000000ff0300720c */ /* 0x000fda0000f04270 */
[----:B0-----:R-:W-:Y:S02]  /*6350*/  @P0 IMAD.MOV.U32 R10, RZ, RZ, R14 ;  /* 0x000000ffff0a0224 */ /* 0x001fe400078e000e */
[----:B------:R-:W-:-:S05]  /*6360*/  @P0 IMAD.MOV.U32 R11, RZ, RZ, R15 ;  /* 0x000000ffff0b0224 */ /* 0x000fca00078e000f */
[----:B------:R0:W-:Y:S01]  /*6370*/  @P0 STG.E.U16 desc[UR36][R10.64+0x42], R73 ;  /* 0x000042490a000986 */ /* 0x0001e2000c101524 */
[----:B------:R-:W-:Y:S02]  /*6380*/  ISETP.GT.AND P0, PT, R3, 0x8, P2 ;  /* 0x000000080300780c */ /* 0x000fe40001704270 */
[----:B------:R-:W-:-:S11]  /*6390*/  ISETP.GT.AND P2, PT, R4, 0x38, PT ;  /* 0x000000380400780c */ /* 0x000fd60003f44270 */
[----:B------:R-:W-:Y:S01]  /*63a0*/  @P0 STG.E.U16 desc[UR36][R8.64+0x40], R74 ;  /* 0x0000404a08000986 */ /* 0x000fe2000c101524 */
[----:B------:R-:W-:-:S13]  /*63b0*/  ISETP.GT.AND P0, PT, R3, 0x8, P1 ;  /* 0x000000080300780c */ /* 0x000fda0000f04270 */
        /* <DEDUP_REMOVED lines=9> */
[----:B------:R-:W-:-:S13]  /*6450*/  ISETP.GT.AND P0, PT, R3, 0x8, P5 ;  /* 0x000000080300780c */ /* 0x000fda0002f04270 */
[----:B------:R-:W-:Y:S01]  /*6460*/  @P0 STG.E.U16 desc[UR36][R8.64+0x50], R78 ;  /* 0x0000504e08000986 */ /* 0x000fe2000c101524 */
[----:B------:R-:W-:-:S13]  /*6470*/  ISETP.GT.AND P0, PT, R3, 0x8, P4 ;  /* 0x000000080300780c */ /* 0x000fda0002704270 */
[----:B------:R-:W-:Y:S01]  /*6480*/  @P0 STG.E.U16 desc[UR36][R8.64+0x52], R79 ;  /* 0x0000524f08000986 */ /* 0x000fe2000c101524 */
[----:B------:R-:W-:-:S13]  /*6490*/  ISETP.GT.AND P0, PT, R3, RZ, P3 ;  /* 0x000000ff0300720c */ /* 0x000fda0001f04270 */
[----:B0-----:R-:W-:Y:S02]  /*64a0*/  @P0 IMAD.MOV.U32 R10, RZ, RZ, R14 ;  /* 0x000000ffff0a0224 */ /* 0x001fe400078e000e */
[----:B------:R-:W-:-:S05]  /*64b0*/  @P0 IMAD.MOV.U32 R11, RZ, RZ, R15 ;  /* 0x000000ffff0b0224 */ /* 0x000fca00078e000f */
[----:B------:R0:W-:Y:S01]  /*64c0*/  @P0 STG.E.U16 desc[UR36][R10.64+0x60], R80 ;  /* 0x000060500a000986 */ /* 0x0001e2000c101524 */
[----:B------:R-:W-:-:S04]  /*64d0*/  ISETP.GT.AND P0, PT, R4, 0x31, PT ;  /* 0x000000310400780c */ /* 0x000fc80003f04270 */
        /* <DEDUP_REMOVED lines=8> */
[----:B------:R-:W-:-:S05]  /*6560*/  IADD3 R12, P1, R57, R8, RZ ;  /* 0x00000008390c7210 */ /* 0x000fca0007f3e0ff */
[----:B------:R-:W-:Y:S01]  /*6570*/  IMAD.X R13, R23, 0x1, R9, P1 ;  /* 0x00000001170d7824 */ /* 0x000fe200008e0609 */
[----:B------:R-:W-:-:S13]  /*6580*/  ISETP.GT.AND P1, PT, R3, RZ, P2 ;  /* 0x000000ff0300720c */ /* 0x000fda0001724270 */
[----:B------:R-:W-:Y:S01]  /*6590*/  @P1 STG.E.U16 desc[UR36][R14.64+0x70], R84 ;  /* 0x000070540e001986 */ /* 0x000fe2000c101524 */
[----:B------:R-:W-:-:S05]  /*65a0*/  IADD3 R20, P1, R57, R8, RZ ;  /* 0x0000000839147210 */ /* 0x000fca0007f3e0ff */
[----:B------:R-:W-:Y:S01]  /*65b0*/  IMAD.X R21, R23, 0x1, R9, P1 ;  /* 0x0000000117157824 */ /* 0x000fe200008e0609 */
[----:B0-----:R-:W-:-:S05]  /*65c0*/  IADD3 R10, P1, R57, R14, RZ ;  /* 0x0000000e390a7210 */ /* 0x001fca0007f3e0ff */
[----:B------:R-:W-:Y:S01]  /*65d0*/  IMAD.X R11, R23, 0x1, R15, P1 ;  /* 0x00000001170b7824 */ /* 0x000fe200008e060f */
[----:B------:R-:W-:-:S04]  /*65e0*/  ISETP.GT.AND P1, PT, R4, 0x39, PT ;  /* 0x000000390400780c */ /* 0x000fc80003f24270 */
[----:B------:R-:W-:-:S13]  /*65f0*/  ISETP.GT.AND P5, PT, R3, RZ, P1 ;  /* 0x000000ff0300720c */ /* 0x000fda0000fa4270 */
[----:B------:R-:W-:Y:S01]  /*6600*/  @P5 STG.E.U16 desc[UR36][R14.64+0x72], R85 ;  /* 0x000072550e005986 */ /* 0x000fe2000c101524 */
[----:B------:R-:W-:-:S13]  /*6610*/  ISETP.GT.AND P5, PT, R3, 0x8, P2 ;  /* 0x000000080300780c */ /* 0x000fda00017a4270 */
[----:B------:R-:W-:Y:S01]  /*6620*/  @P5 STG.E.U16 desc[UR36][R8.64+0x70], R86 ;  /* 0x0000705608005986 */ /* 0x000fe2000c101524 */
[----:B------:R-:W-:-:S13]  /*6630*/  ISETP.GT.AND P5, PT, R3, 0x8, P1 ;  /* 0x000000080300780c */ /* 0x000fda0000fa4270 */
[----:B------:R0:W-:Y:S01]  /*6640*/  @P5 STG.E.U16 desc[UR36][R8.64+0x72], R87 ;  /* 0x0000725708005986 */ /* 0x0001e2000c101524 */
[C---:B------:R-:W-:Y:S02]  /*6650*/  ISETP.GT.AND P5, PT, R3.reuse, 0x80, P6 ;  /* 0x000000800300780c */ /* 0x040fe400037a4270 */
[----:B------:R-:W-:-:S11]  /*6660*/  ISETP.GT.AND P6, PT, R3, 0x88, P6 ;  /* 0x000000880300780c */ /* 0x000fd600037c4270 */
[----:B------:R-:W-:Y:S01]  /*6670*/  @P5 STG.E.U16 desc[UR36][R10.64], R24 ;  /* 0x000000180a005986 */ /* 0x000fe2000c101524 */
[----:B------:R-:W-:-:S04]  /*6680*/  ISETP.GT.AND P5, PT, R4, 0x1, PT ;  /* 0x000000010400780c */ /* 0x000fc80003fa4270 */
[----:B------:R-:W-:-:S13]  /*6690*/  ISETP.GT.AND P5, PT, R3, 0x80, P5 ;  /* 0x000000800300780c */ /* 0x000fda0002fa4270 */
[----:B0-----:R-:W-:Y:S02]  /*66a0*/  @P5 IMAD.MOV.U32 R8, RZ, RZ, R10 ;  /* 0x000000ffff085224 */ /* 0x001fe400078e000a */
[----:B------:R-:W-:-:S05]  /*66b0*/  @P5 IMAD.MOV.U32 R9, RZ, RZ, R11 ;  /* 0x000000ffff095224 */ /* 0x000fca00078e000b */
[----:B------:R0:W-:Y:S01]  /*66c0*/  @P5 STG.E.U16 desc[UR36][R8.64+0x2], R25 ;  /* 0x0000021908005986 */ /* 0x0001e2000c101524 */
[----:B------:R-:W-:-:S03]  /*66d0*/  ISETP.NE.AND P5, PT, R5, RZ, PT ;  /* 0x000000ff0500720c */ /* 0x000fc60003fa5270 */
[----:B------:R-:W-:Y:S01]  /*66e0*/  @P6 STG.E.U16 desc[UR36][R12.64], R26 ;  /* 0x0000001a0c006986 */ /* 0x000fe2000c101524 */
[----:B------:R-:W-:-:S04]  /*66f0*/  ISETP.GT.AND P6, PT, R4, 0x1, PT ;  /* 0x000000010400780c */ /* 0x000fc80003fc4270 */
[----:B------:R-:W-:-:S13]  /*6700*/  ISETP.GT.AND P6, PT, R3, 0x88, P6 ;  /* 0x000000880300780c */ /* 0x000fda00037c4270 */
[----:B------:R-:W-:Y:S01]  /*6710*/  @P6 STG.E.U16 desc[UR36][R20.64+0x2], R27 ;  /* 0x0000021b14006986 */ /* 0x000fe2000c101524 */
[----:B------:R-:W-:-:S04]  /*6720*/  ISETP.GT.AND P6, PT, R4, 0x8, PT ;  /* 0x000000080400780c */ /* 0x000fc80003fc4270 */
[----:B------:R-:W-:-:S13]  /*6730*/  ISETP.GT.AND P6, PT, R3, 0x80, P6 ;  /* 0x000000800300780c */ /* 0x000fda00037c4270 */
[----:B0-----:R-:W-:Y:S02]  /*6740*/  @P6 IMAD.MOV.U32 R8, RZ, RZ, R10 ;  /* 0x000000ffff086224 */ /* 0x001fe400078e000a */
[----:B------:R-:W-:-:S05]  /*6750*/  @P6 IMAD.MOV.U32 R9, RZ, RZ, R11 ;  /* 0x000000ffff096224 */ /* 0x000fca00078e000b */
[----:B------:R0:W-:Y:S01]  /*6760*/  @P6 STG.E.U16 desc[UR36][R8.64+0x10], R28 ;  /* 0x0000101c08006986 */ /* 0x0001e2000c101524 */
[----:B------:R-:W-:-:S04]  /*6770*/  ISETP.GT.AND P6, PT, R4, 0x9, PT ;  /* 0x000000090400780c */ /* 0x000fc80003fc4270 */
[----:B------:R-:W-:-:S13]  /*6780*/  ISETP.GT.AND P6, PT, R3, 0x80, P6 ;  /* 0x000000800300780c */ /* 0x000fda00037c4270 */
[----:B0-----:R-:W-:Y:S02]  /*6790*/  @P6 IMAD.MOV.U32 R8, RZ, RZ, R10 ;  /* 0x000000ffff086224 */ /* 0x001fe400078e000a */
[----:B------:R-:W-:-:S05]  /*67a0*/  @P6 IMAD.MOV.U32 R9, RZ, RZ, R11 ;  /* 0x000000ffff096224 */ /* 0x000fca00078e000b */
[----:B------:R0:W-:Y:S01]  /*67b0*/  @P6 STG.E.U16 desc[UR36][R8.64+0x12], R29 ;  /* 0x0000121d08006986 */ /* 0x0001e2000c101524 */
[----:B------:R-:W-:-:S04]  /*67c0*/  ISETP.GT.AND P6, PT, R4, 0x8, PT ;  /* 0x000000080400780c */ /* 0x000fc80003fc4270 */
[----:B------:R-:W-:-:S13]  /*67d0*/  ISETP.GT.AND P6, PT, R3, 0x88, P6 ;  /* 0x000000880300780c */ /* 0x000fda00037c4270 */
        /* <DEDUP_REMOVED lines=27> */
[----:B0-----:R-:W-:Y:S01]  /*6990*/  @P6 IMAD.MOV.U32 R8, RZ, RZ, R10 ;  /* 0x000000ffff086224 */ /* 0x001fe200078e000a */
[----:B------:R-:W-:-:S05]  /*69a0*/  @P6 MOV R9, R11 ;  /* 0x0000000b00096202 */ /* 0x000fca0000000f00 */
        /* <DEDUP_REMOVED lines=16> */
[----:B------:R-:W-:Y:S01]  /*6ab0*/  @P6 STG.E.U16 desc[UR36][R8.64+0x42], R41 ;  /* 0x0000422908006986 */ /* 0x000fe2000c101524 */
[----:B------:R-:W-:-:S04]  /*6ac0*/  ISETP.GT.AND P6, PT, R4, 0x20, PT ;  /* 0x000000200400780c */ /* 0x000fc80003fc4270 */
[----:B------:R-:W-:-:S13]  /*6ad0*/  ISETP.GT.AND P6, PT, R3, 0x88, P6 ;  /* 0x000000880300780c */ /* 0x000fda00037c4270 */
[----:B------:R-:W-:Y:S01]  /*6ae0*/  @P6 STG.E.U16 desc[UR36][R6.64+0x40], R42 ;  /* 0x0000402a06006986 */ /* 0x000fe2000c101524 */
[----:B------:R-:W-:-:S04]  /*6af0*/  ISETP.GT.AND P6, PT, R4, 0x21, PT ;  /* 0x000000210400780c */ /* 0x000fc80003fc4270 */
[----:B------:R-:W-:-:S13]  /*6b00*/  ISETP.GT.AND P6, PT, R3, 0x88, P6 ;  /* 0x000000880300780c */ /* 0x000fda00037c4270 */
[----:B------:R-:W-:Y:S02]  /*6b10*/  @P6 IMAD.MOV.U32 R4, RZ, RZ, R6 ;  /* 0x000000ffff046224 */ /* 0x000fe400078e0006 */
[----:B------:R-:W-:-:S05]  /*6b20*/  @P6 IMAD.MOV.U32 R5, RZ, RZ, R7 ;  /* 0x000000ffff056224 */ /* 0x000fca00078e0007 */
[----:B------:R0:W-:Y:S01]  /*6b30*/  @P6 STG.E.U16 desc[UR36][R4.64+0x42], R43 ;  /* 0x0000422b04006986 */ /* 0x0001e2000c101524 */
[C---:B------:R-:W-:Y:S02]  /*6b40*/  ISETP.GT.AND P6, PT, R3.reuse, 0x80, P5 ;  /* 0x000000800300780c */ /* 0x040fe40002fc4270 */
[----:B------:R-:W-:-:S11]  /*6b50*/  ISETP.GT.AND P5, PT, R3, 0x88, P5 ;  /* 0x000000880300780c */ /* 0x000fd60002fa4270 */
[----:B0-----:R-:W-:Y:S02]  /*6b60*/  @P6 IMAD.MOV.U32 R4, RZ, RZ, R10 ;  /* 0x000000ffff046224 */ /* 0x001fe400078e000a */
[----:B------:R-:W-:-:S05]  /*6b70*/  @P6 IMAD.MOV.U32 R5, RZ, RZ, R11 ;  /* 0x000000ffff056224 */ /* 0x000fca00078e000b */
[----:B------:R0:W-:Y:S01]  /*6b80*/  @P6 STG.E.U16 desc[UR36][R4.64+0x50], R44 ;  /* 0x0000502c04006986 */ /* 0x0001e2000c101524 */
[C---:B------:R-:W-:Y:S02]  /*6b90*/  ISETP.GT.AND P6, PT, R3.reuse, 0x80, P4 ;  /* 0x000000800300780c */ /* 0x040fe400027c4270 */
[----:B------:R-:W-:-:S11]  /*6ba0*/  ISETP.GT.AND P4, PT, R3, 0x88, P4 ;  /* 0x000000880300780c */ /* 0x000fd60002784270 */
[----:B0-----:R-:W-:Y:S02]  /*6bb0*/  @P6 IMAD.MOV.U32 R4, RZ, RZ, R10 ;  /* 0x000000ffff046224 */ /* 0x001fe400078e000a */
[----:B------:R-:W-:-:S05]  /*6bc0*/  @P6 IMAD.MOV.U32 R5, RZ, RZ, R11 ;  /* 0x000000ffff056224 */ /* 0x000fca00078e000b */
[----:B------:R0:W-:Y:S02]  /*6bd0*/  @P6 STG.E.U16 desc[UR36][R4.64+0x52], R45 ;  /* 0x0000522d04006986 */ /* 0x0001e4000c101524 */
[----:B0-----:R-:W-:Y:S02]  /*6be0*/  @P5 IMAD.MOV.U32 R4, RZ, RZ, R6 ;  /* 0x000000ffff045224 */ /* 0x001fe400078e0006 */
[----:B------:R-:W-:-:S05]  /*6bf0*/  @P5 IMAD.MOV.U32 R5, RZ, RZ, R7 ;  /* 0x000000ffff055224 */ /* 0x000fca00078e0007 */
[----:B------:R0:W-:Y:S01]  /*6c00*/  @P5 STG.E.U16 desc[UR36][R4.64+0x50], R46 ;  /* 0x0000502e04005986 */ /* 0x0001e2000c101524 */
[C---:B------:R-:W-:Y:S02]  /*6c10*/  ISETP.GT.AND P5, PT, R3.reuse, 0x80, P3 ;  /* 0x000000800300780c */ /* 0x040fe40001fa4270 */
[----:B------:R-:W-:Y:S01]  /*6c20*/  ISETP.GT.AND P3, PT, R3, 0x88, P3 ;  /* 0x000000880300780c */ /* 0x000fe20001f64270 */
        /* <DEDUP_REMOVED lines=17> */
[----:B------:R0:W-:Y:S02]  /*6d40*/  @P3 STG.E.U16 desc[UR36][R4.64+0x60], R50 ;  /* 0x0000603204003986 */ /* 0x0001e4000c101524 */
[----:B0-----:R-:W-:Y:S02]  /*6d50*/  @P0 IMAD.MOV.U32 R4, RZ, RZ, R6 ;  /* 0x000000ffff040224 */ /* 0x001fe400078e0006 */
[----:B------:R-:W-:-:S05]  /*6d60*/  @P0 IMAD.MOV.U32 R5, RZ, RZ, R7 ;  /* 0x000000ffff050224 */ /* 0x000fca00078e0007 */
[----:B------:R0:W-:Y:S02]  /*6d70*/  @P0 STG.E.U16 desc[UR36][R4.64+0x62], R51 ;  /* 0x0000623304000986 */ /* 0x0001e4000c101524 */
[----:B0-----:R-:W-:Y:S02]  /*6d80*/  @P5 IMAD.MOV.U32 R4, RZ, RZ, R10 ;  /* 0x000000ffff045224 */ /* 0x001fe400078e000a */
[----:B------:R-:W-:-:S05]  /*6d90*/  @P5 IMAD.MOV.U32 R5, RZ, RZ, R11 ;  /* 0x000000ffff055224 */ /* 0x000fca00078e000b */
[----:B------:R0:W-:Y:S04]  /*6da0*/  @P5 STG.E.U16 desc[UR36][R4.64+0x70], R52 ;  /* 0x0000703404005986 */ /* 0x0001e8000c101524 */
[----:B------:R1:W-:Y:S01]  /*6db0*/  @P4 STG.E.U16 desc[UR36][R10.64+0x72], R53 ;  /* 0x000072350a004986 */ /* 0x0003e2000c101524 */
[----:B0-----:R-:W-:Y:S02]  /*6dc0*/  @P2 IMAD.MOV.U32 R4, RZ, RZ, R6 ;  /* 0x000000ffff042224 */ /* 0x001fe400078e0006 */
[----:B------:R-:W-:-:S05]  /*6dd0*/  @P2 IMAD.MOV.U32 R5, RZ, RZ, R7 ;  /* 0x000000ffff052224 */ /* 0x000fca00078e0007 */
[----:B------:R1:W-:Y:S04]  /*6de0*/  @P2 STG.E.U16 desc[UR36][R4.64+0x70], R54 ;  /* 0x0000703604002986 */ /* 0x0003e8000c101524 */
[----:B------:R1:W-:Y:S02]  /*6df0*/  @P1 STG.E.U16 desc[UR36][R6.64+0x72], R55 ;  /* 0x0000723706001986 */ /* 0x0003e4000c101524 */
.L_x_152:
[----:B------:R-:W-:Y:S05]  /*6e00*/  BSYNC B0 ;  /* 0x0000000000007941 */ /* 0x000fea0003800000 */
.L_x_28:
[----:B------:R-:W-:Y:S01]  /*6e10*/  ULDC UR4, c[0x0][0xc] ;  /* 0x0000030000047ab9 */ /* 0x000fe20000000800 */
[----:B------:R-:W-:Y:S01]  /*6e20*/  ULDC UR5, c[0x0][0x10] ;  /* 0x0000040000057ab9 */ /* 0x000fe20000000800 */
[----:B------:R-:W2:Y:S01]  /*6e30*/  LDC R3, c[0x0][0x14] ;  /* 0x00000500ff037b82 */ /* 0x000ea20000000800 */
[----:B------:R-:W-:Y:S01]  /*6e40*/  UIMAD.WIDE.U32 UR4, UR4, UR5, URZ ;  /* 0x00000005040472a5 */ /* 0x000fe2000f8e003f */
[----:B------:R-:W-:Y:S02]  /*6e50*/  IMAD.MOV.U32 R90, RZ, RZ, -0x1 ;  /* 0xffffffffff5a7424 */ /* 0x000fe400078e00ff */
[----:B------:R-:W-:-:S03]  /*6e60*/  IMAD.MOV.U32 R23, RZ, RZ, -0x1 ;  /* 0xffffffffff177424 */ /* 0x000fc600078e00ff */
[----:B--2---:R-:W-:-:S04]  /*6e70*/  IMAD.WIDE.U32 R16, R3, UR4, R16 ;  /* 0x0000000403107c25 */ /* 0x004fc8000f8e0010 */
[----:B------:R-:W-:Y:S01]  /*6e80*/  IMAD R3, R3, UR5, RZ ;  /* 0x0000000503037c24 */ /* 0x000fe2000f8e02ff */
[----:B------:R-:W-:Y:S02]  /*6e90*/  ULDC.64 UR4, c[0x0][0x650] ;  /* 0x0001940000047ab9 */ /* 0x000fe40000000a00 */
[----:B------:R-:W-:Y:S01]  /*6ea0*/  ISETP.GE.U32.AND P0, PT, R16, UR4, PT ;  /* 0x0000000410007c0c */ /* 0x000fe2000bf06070 */
[--C-:B------:R-:W-:Y:S01]  /*6eb0*/  IMAD.IADD R17, R17, 0x1, R3.reuse ;  /* 0x0000000111117824 */ /* 0x100fe200078e0203 */
[----:B------:R-:W-:-:S04]  /*6ec0*/  PRMT R3, RZ, 0x7610, R3 ;  /* 0x00007610ff037816 */ /* 0x000fc80000000003 */
[----:B------:R-:W-:-:S13]  /*6ed0*/  ISETP.GE.U32.AND.EX P0, PT, R17, UR5, PT, P0 ;  /* 0x0000000511007c0c */ /* 0x000fda000bf06100 */
[----:B------:R-:W-:Y:S05]  /*6ee0*/  @P0 BRA `(.L_x_153) ;  /* 0x0000000400640947 */ /* 0x000fea0003800000 */
[----:B0-----:R-:W0:Y:S01]  /*6ef0*/  S2R R12, SR_CTAID.X ;  /* 0x00000000000c7919 */ /* 0x001e220000002500 */
[----:B-1--4-:R-:W1:Y:S01]  /*6f00*/  LDC.64 R10, c[0x0][0x628] ;  /* 0x00018a00ff0a7b82 */ /* 0x012e620000000a00 */
[----:B------:R-:W-:Y:S01]  /*6f10*/  ULDC UR4, c[0x0][0x150] ;  /* 0x0000540000047ab9 */ /* 0x000fe20000000800 */
[----:B------:R-:W-:Y:S01]  /*6f20*/  IMAD.MOV.U32 R8, RZ, RZ, R16 ;  /* 0x000000ffff087224 */ /* 0x000fe200078e0010 */
[----:B------:R-:W2:Y:S01]  /*6f30*/  S2R R24, SR_CTAID.Y ;  /* 0x0000000000187919 */ /* 0x000ea20000002600 */
[----:B------:R-:W-:-:S04]  /*6f40*/  IMAD.MOV.U32 R9, RZ, RZ, R17 ;  /* 0x000000ffff097224 */ /* 0x000fc800078e0011 */
[----:B------:R-:W4:Y:S08]  /*6f50*/  LDC R21, c[0x0][0x144] ;  /* 0x00005100ff157b82 */ /* 0x000f300000000800 */
[----:B------:R-:W2:Y:S08]  /*6f60*/  LDC R0, c[0x0][0x630] ;  /* 0x00018c00ff007b82 */ /* 0x000eb00000000800 */
[----:B------:R-:W2:Y:S01]  /*6f70*/  LDC.64 R14, c[0x0][0x620] ;  /* 0x00018800ff0e7b82 */ /* 0x000ea20000000a00 */
[----:B-1----:R-:W-:-:S04]  /*6f80*/  ISETP.NE.U32.AND P0, PT, R10, RZ, PT ;  /* 0x000000ff0a00720c */ /* 0x002fc80003f05070 */
[----:B------:R-:W-:Y:S02]  /*6f90*/  ISETP.NE.AND.EX P0, PT, R11, RZ, PT, P0 ;  /* 0x000000ff0b00720c */ /* 0x000fe40003f05300 */
[----:B0-----:R-:W-:-:S05]  /*6fa0*/  I2FP.F32.U32 R3, R12 ;  /* 0x0000000c00037245 */ /* 0x001fca0000201000 */
[----:B------:R-:W-:-:S04]  /*6fb0*/  FMUL R3, R3, UR4 ;  /* 0x0000000403037c20 */ /* 0x000fc80008400000 */
[----:B------:R0:W1:Y:S02]  /*6fc0*/  F2I.U32.TRUNC.NTZ R20, R3 ;  /* 0x0000000300147305 */ /* 0x000064000020f000 */
[----:B----4-:R-:W-:Y:S05]  /*6fd0*/  @!P0 BRA `(.L_x_154) ;  /* 0x0000000000288947 */ /* 0x010fea0003800000 */
[----:B0-----:R-:W0:Y:S02]  /*6fe0*/  LDC R3, c[0x0][0x634] ;  /* 0x00018d00ff037b82 */ /* 0x001e240000000800 */
        /* <DEDUP_REMOVED lines=9> */
.L_x_154:
[----:B------:R-:W4:Y:S01]  /*7080*/  LDC.64 R28, c[0x0][0x640] ;  /* 0x00019000ff1c7b82 */ /* 0x000f220000000a00 */
[-CC-:B--2---:R-:W-:Y:S01]  /*7090*/  SHF.R.U64 R23, R8, R0.reuse, R9.reuse ;  /* 0x0000000008177219 */ /* 0x184fe20000001209 */
[----:B-1----:R-:W-:Y:S01]  /*70a0*/  IMAD.MOV R20, RZ, RZ, -R20 ;  /* 0x000000ffff147224 */ /* 0x002fe200078e0a14 */
[----:B------:R-:W-:Y:S01]  /*70b0*/  SHF.R.U32.HI R0, RZ, R0, R9 ;  /* 0x00000000ff007219 */ /* 0x000fe20000011609 */
[----:B------:R-:W-:Y:S01]  /*70c0*/  ULDC UR4, c[0x0][0x154] ;  /* 0x0000550000047ab9 */ /* 0x000fe20000000800 */
[----:B0-----:R-:W-:Y:S01]  /*70d0*/  IADD3 R3, P0, RZ, -R23, RZ ;  /* 0x80000017ff037210 */ /* 0x001fe20007f1e0ff */
[----:B------:R-:W-:Y:S02]  /*70e0*/  IMAD R21, R21, R20, R12 ;  /* 0x0000001415157224 */ /* 0x000fe400078e020c */
[----:B------:R-:W0:Y:S01]  /*70f0*/  LDC R6, c[0x0][0x618] ;  /* 0x00018600ff067b82 */ /* 0x000e220000000800 */
[----:B------:R-:W-:Y:S02]  /*7100*/  IMAD.MOV.U32 R7, RZ, RZ, 0x1 ;  /* 0x00000001ff077424 */ /* 0x000fe400078e00ff */
[----:B------:R-:W-:-:S04]  /*7110*/  IMAD.X R5, RZ, RZ, ~R0, P0 ;  /* 0x000000ffff057224 */ /* 0x000fc800000e0e00 */
[-C--:B------:R-:W-:Y:S01]  /*7120*/  IMAD R0, R5, R14.reuse, RZ ;  /* 0x0000000e05007224 */ /* 0x080fe200078e02ff */
[----:B------:R-:W1:Y:S01]  /*7130*/  LDC R8, c[0x0][0x608] ;  /* 0x00018200ff087b82 */ /* 0x000e620000000800 */
[----:B------:R-:W-:-:S04]  /*7140*/  IMAD.WIDE.U32 R4, R3, R14, R16 ;  /* 0x0000000e03047225 */ /* 0x000fc800078e0010 */
[----:B------:R-:W-:Y:S01]  /*7150*/  IMAD R3, R3, R15, R0 ;  /* 0x0000000f03037224 */ /* 0x000fe200078e0200 */
[----:B------:R-:W-:Y:S02]  /*7160*/  I2FP.F32.U32 R0, R24 ;  /* 0x0000001800007245 */ /* 0x000fe40000201000 */
[----:B------:R-:W2:Y:S01]  /*7170*/  LDC R26, c[0x0][0x658] ;  /* 0x00019600ff1a7b82 */ /* 0x000ea20000000800 */
[----:B------:R-:W-:Y:S01]  /*7180*/  IMAD.IADD R3, R5, 0x1, R3 ;  /* 0x0000000105037824 */ /* 0x000fe200078e0203 */
[----:B----4-:R-:W-:Y:S01]  /*7190*/  ISETP.NE.U32.AND P0, PT, R28, RZ, PT ;  /* 0x000000ff1c00720c */ /* 0x010fe20003f05070 */
[----:B------:R-:W-:Y:S01]  /*71a0*/  FMUL R0, R0, UR4 ;  /* 0x0000000400007c20 */ /* 0x000fe20008400000 */
[----:B------:R-:W-:Y:S02]  /*71b0*/  IMAD.MOV.U32 R5, RZ, RZ, -0x1 ;  /* 0xffffffffff057424 */ /* 0x000fe400078e00ff */
[----:B------:R-:W-:Y:S01]  /*71c0*/  ISETP.NE.AND.EX P0, PT, R29, RZ, PT, P0 ;  /* 0x000000ff1d00720c */ /* 0x000fe20003f05300 */
[----:B------:R4:W2:Y:S01]  /*71d0*/  F2I.U32.TRUNC.NTZ R13, R0 ;  /* 0x00000000000d7305 */ /* 0x0008a2000020f000 */
[----:B------:R-:W3:Y:S01]  /*71e0*/  LDC R15, c[0x0][0x148] ;  /* 0x00005200ff0f7b82 */ /* 0x000ee20000000800 */
[----:B0-----:R-:W-:-:S02]  /*71f0*/  SHF.R.U64 R12, R4, R6, R3 ;  /* 0x00000006040c7219 */ /* 0x001fc40000001203 */
[----:B------:R-:W-:-:S05]  /*7200*/  SHF.R.U32.HI R3, RZ, R6, R3 ;  /* 0x00000006ff037219 */ /* 0x000fca0000011603 */
[----:B------:R-:W0:Y:S01]  /*7210*/  LDC R20, c[0x0][0x600] ;  /* 0x00018000ff147b82 */ /* 0x000e220000000800 */
[-CC-:B-1----:R-:W-:Y:S02]  /*7220*/  SHF.R.U64 R10, R12, R8.reuse, R3.reuse ;  /* 0x000000080c0a7219 */ /* 0x182fe40000001203 */
[----:B------:R-:W-:-:S05]  /*7230*/  SHF.R.U32.HI R3, RZ, R8, R3 ;  /* 0x00000008ff037219 */ /* 0x000fca0000011603 */
[----:B------:R-:W1:Y:S01]  /*7240*/  LDC R27, c[0x0][0x648] ;  /* 0x00019200ff1b7b82 */ /* 0x000e620000000800 */
[-C--:B--2---:R-:W-:Y:S02]  /*7250*/  SHF.L.U32 R4, R5, R26.reuse, RZ ;  /* 0x0000001a05047219 */ /* 0x084fe400000006ff */
[-CC-:B------:R-:W-:Y:S02]  /*7260*/  SHF.R.U64 R14, R10, R26.reuse, R3.reuse ;  /* 0x0000001a0a0e7219 */ /* 0x180fe40000001203 */
[----:B------:R-:W-:Y:S02]  /*7270*/  SHF.R.U32.HI R5, RZ, R26, R3 ;  /* 0x0000001aff057219 */ /* 0x000fe40000011603 */
[----:B------:R-:W-:Y:S01]  /*7280*/  LOP3.LUT R25, RZ, R4, RZ, 0x33, !PT ;  /* 0x00000004ff197212 */ /* 0x000fe200078e33ff */
[----:B------:R-:W2:Y:S01]  /*7290*/  LDC R30, c[0x0][0x638] ;  /* 0x00018e00ff1e7b82 */ /* 0x000ea20000000800 */
[----:B------:R-:W-:Y:S01]  /*72a0*/  SHF.L.U32 R26, R7, R26, RZ ;  /* 0x0000001a071a7219 */ /* 0x000fe200000006ff */
[----:B------:R-:W-:-:S06]  /*72b0*/  IMAD.MOV.U32 R4, RZ, RZ, R14 ;  /* 0x000000ffff047224 */ /* 0x000fcc00078e000e */
[----:B------:R-:W0:Y:S01]  /*72c0*/  LDC R31, c[0x0][0x610] ;  /* 0x00018400ff1f7b82 */ /* 0x000e220000000800 */
[----:B----4-:R-:W-:Y:S05]  /*72d0*/  @!P0 BRA `(.L_x_155) ;  /* 0x0000000000288947 */ /* 0x010fea0003800000 */
[----:B------:R-:W4:Y:S02]  /*72e0*/  LDC R3, c[0x0][0x64c] ;  /* 0x00019300ff037b82 */ /* 0x000f240000000800 */
[----:B----4-:R-:W-:-:S05]  /*72f0*/  IADD3 R3, P0, R14, R3, RZ ;  /* 0x000000030e037210 */ /* 0x010fca0007f1e0ff */
[----:B------:R-:W-:-:S04]  /*7300*/  IMAD.X R11, RZ, RZ, R5, P0 ;  /* 0x000000ffff0b7224 */ /* 0x000fc800000e0605 */
[----:B------:R-:W-:-:S04]  /*7310*/  IMAD.WIDE.U32 R4, R11, R28, RZ ;  /* 0x0000001c0b047225 */ /* 0x000fc800078e00ff */
[----:B------:R-:W-:-:S04]  /*7320*/  IMAD.WIDE.U32 R6, P0, R3, R29, R4 ;  /* 0x0000001d03067225 */ /* 0x000fc80007800004 */
[----:B------:R-:W-:Y:S01]  /*7330*/  IMAD.WIDE.U32 R4, R3, R28, RZ ;  /* 0x0000001c03047225 */ /* 0x000fe200078e00ff */
[----:B------:R-:W-:-:S03]  /*7340*/  MOV R8, R7 ;  /* 0x0000000700087202 */ /* 0x000fc60000000f00 */
[----:B------:R-:W-:Y:S01]  /*7350*/  IMAD.X R9, RZ, RZ, RZ, P0 ;  /* 0x000000ffff097224 */ /* 0x000fe200000e06ff */
[----:B------:R-:W-:-:S05]  /*7360*/  IADD3 RZ, P0, R5, R6, RZ ;  /* 0x0000000605ff7210 */ /* 0x000fca0007f1e0ff */
[----:B------:R-:W-:-:S08]  /*7370*/  IMAD.WIDE.U32.X R4, R11, R29, R8, P0 ;  /* 0x0000001d0b047225 */ /* 0x000fd000000e0408 */
.L_x_155:
[----:B------:R-:W-:Y:S01]  /*7380*/  ISETP.NE.AND P0, PT, R2, 0x1, PT ;  /* 0x000000010200780c */ /* 0x000fe20003f05270 */
[----:B0-----:R-:W-:Y:S01]  /*7390*/  VIADD R7, R20, 0xffffffff ;  /* 0xffffffff14077836 */ /* 0x001fe20000000000 */
[----:B-1----:R-:W-:Y:S01]  /*73a0*/  SHF.R.U64 R0, R4, R27, R5 ;  /* 0x0000001b04007219 */ /* 0x002fe20000001205 */
[----:B------:R-:W-:Y:S01]  /*73b0*/  IMAD.MOV R13, RZ, RZ, -R13 ;  /* 0x000000ffff0d7224 */ /* 0x000fe200078e0a0d */
[----:B------:R-:W-:Y:S01]  /*73c0*/  LOP3.LUT R5, R10, R25, RZ, 0xc0, !PT ;  /* 0x000000190a057212 */ /* 0x000fe200078ec0ff */
[----:B------:R-:W-:Y:S01]  /*73d0*/  IMAD.MOV.U32 R4, RZ, RZ, 0x1 ;  /* 0x00000001ff047424 */ /* 0x000fe200078e00ff */
[----:B------:R-:W-:Y:S01]  /*73e0*/  LOP3.LUT R12, R12, R7, RZ, 0xc0, !PT ;  /* 0x000000070c0c7212 */ /* 0x000fe200078ec0ff */
[----:B------:R-:W-:Y:S02]  /*73f0*/  IMAD.MOV R3, RZ, RZ, -R0 ;  /* 0x000000ffff037224 */ /* 0x000fe400078e0a00 */
[----:B------:R-:W-:Y:S02]  /*7400*/  IMAD R0, R26, R0, R5 ;  /* 0x000000001a007224 */ /* 0x000fe400078e0205 */
[----:B--2---:R-:W-:-:S02]  /*7410*/  IMAD R3, R3, R30, R14 ;  /* 0x0000001e03037224 */ /* 0x004fc400078e020e */
[----:B---3--:R-:W-:Y:S02]  /*7420*/  @P0 IMAD R21, R15, R13, R24 ;  /* 0x0000000d0f150224 */ /* 0x008fe400078e0218 */
[----:B------:R-:W-:Y:S01]  /*7430*/  IMAD R5, R3, R20, R12 ;  /* 0x0000001403057224 */ /* 0x000fe200078e020c */
[----:B------:R-:W-:Y:S01]  /*7440*/  PRMT R3, R4, 0x7610, R3 ;  /* 0x0000761004037816 */ /* 0x000fe20000000003 */
[----:B------:R-:W-:-:S05]  /*7450*/  IMAD R0, R0, R31, R21 ;  /* 0x0000001f00007224 */ /* 0x000fca00078e0215 */
[----:B------:R-:W-:Y:S02]  /*7460*/  SEL R90, R5, R0, !P0 ;  /* 0x00000000055a7207 */ /* 0x000fe40004000000 */
[----:B------:R-:W-:-:S07]  /*7470*/  SEL R0, R0, R5, !P0 ;  /* 0x0000000500007207 */ /* 0x000fce0004000000 */
.L_x_153:
[----:B------:R-:W-:Y:S01]  /*7480*/  LOP3.LUT P0, RZ, R3, 0xff, RZ, 0xc0, !PT ;  /* 0x000000ff03ff7812 */ /* 0x000fe2000780c0ff */
[----:B------:R-:W-:-:S12]  /*7490*/  IMAD.MOV.U32 R94, RZ, RZ, R0 ;  /* 0x000000ffff5e7224 */ /* 0x000fd800078e0000 */
[----:B------:R-:W-:Y:S05]  /*74a0*/  @P0 BRA `(.L_x_156) ;  /* 0xffffff9800ac0947 */ /* 0x000fea000383ffff */
[----:B------:R-:W-:Y:S05]  /*74b0*/  EXIT ;  /* 0x000000000000794d */ /* 0x000fea0003800000 */
.L_x_3:
[----:B0-----:R-:W-:Y:S01]  /*74c0*/  ULDC.64 UR4, c[0x0][0x650] ;  /* 0x0001940000047ab9 */ /* 0x001fe20000000a00 */
        /* <DEDUP_REMOVED lines=25> */
.L_x_158:
[--C-:B------:R-:W-:Y:S01]  /*7660*/  SHF.R.U64 R12, R10, R14, R11.reuse ;  /* 0x0000000e0a0c7219 */ /* 0x100fe2000000120b */
[----:B------:R-:W0:Y:S01]  /*7670*/  LDC R22, c[0x0][0x618] ;  /* 0x00018600ff167b82 */ /* 0x000e220000000800 */
[----:B------:R-:W-:Y:S01]  /*7680*/  I2FP.F32.U32 R6, R4 ;  /* 0x0000000400067245 */ /* 0x000fe20000201000 */
[----:B------:R-:W-:Y:S01]  /*7690*/  ULDC UR4, c[0x0][0x150] ;  /* 0x0000540000047ab9 */ /* 0x000fe20000000800 */
[----:B------:R-:W-:Y:S02]  /*76a0*/  SHF.R.U32.HI R5, RZ, R14, R11 ;  /* 0x0000000eff057219 */ /* 0x000fe4000001160b */
[----:B------:R-:W-:Y:S01]  /*76b0*/  IADD3 R9, P0, RZ, -R12, RZ ;  /* 0x8000000cff097210 */ /* 0x000fe20007f1e0ff */
[----:B------:R-:W-:Y:S01]  /*76c0*/  FMUL R11, R6, UR4 ;  /* 0x00000004060b7c20 */ /* 0x000fe20008400000 */
[----:B------:R-:W-:Y:S01]  /*76d0*/  ULDC UR4, c[0x0][0x154] ;  /* 0x0000550000047ab9 */ /* 0x000fe20000000800 */
[----:B------:R-:W1:Y:S02]  /*76e0*/  LDC.64 R24, c[0x0][0x640] ;  /* 0x00019000ff187b82 */ /* 0x000e640000000a00 */
[----:B------:R-:W-:-:S02]  /*76f0*/  IMAD.X R5, RZ, RZ, ~R5, P0 ;  /* 0x000000ffff057224 */ /* 0x000fc400000e0e05 */
[----:B------:R-:W2:Y:S01]  /*7700*/  F2I.U32.TRUNC.NTZ R11, R11 ;  /* 0x0000000b000b7305 */ /* 0x000ea2000020f000 */
[----:B------:R-:W-:-:S03]  /*7710*/  IMAD.WIDE.U32 R6, R9, R20, R16 ;  /* 0x0000001409067225 */ /* 0x000fc600078e0010 */
[----:B------:R-:W3:Y:S01]  /*7720*/  LDC R13, c[0x0][0x144] ;  /* 0x00005100ff0d7b82 */ /* 0x000ee20000000800 */
[----:B------:R-:W-:-:S04]  /*7730*/  IMAD R8, R5, R20, RZ ;  /* 0x0000001405087224 */ /* 0x000fc800078e02ff */
[----:B------:R-:W-:Y:S02]  /*7740*/  IMAD R5, R9, R21, R8 ;  /* 0x0000001509057224 */ /* 0x000fe400078e0208 */
[----:B------:R-:W-:Y:S01]  /*7750*/  IMAD.MOV.U32 R8, RZ, RZ, -0x1 ;  /* 0xffffffffff087424 */ /* 0x000fe200078e00ff */
[----:B------:R-:W4:Y:S01]  /*7760*/  LDC R14, c[0x0][0x608] ;  /* 0x00018200ff0e7b82 */ /* 0x000f220000000800 */
[----:B------:R-:W-:Y:S01]  /*7770*/  IMAD.IADD R5, R7, 0x1, R5 ;  /* 0x0000000107057824 */ /* 0x000fe200078e0205 */
[----:B------:R-:W-:-:S04]  /*7780*/  I2FP.F32.U32 R7, R3 ;  /* 0x0000000300077245 */ /* 0x000fc80000201000 */
[-C--:B0-----:R-:W-:Y:S01]  /*7790*/  SHF.R.U64 R10, R6, R22.reuse, R5 ;  /* 0x00000016060a7219 */ /* 0x081fe20000001205 */
[----:B--2---:R-:W-:Y:S01]  /*77a0*/  IMAD.MOV R6, RZ, RZ, -R11 ;  /* 0x000000ffff067224 */ /* 0x004fe200078e0a0b */
[----:B------:R-:W0:Y:S01]  /*77b0*/  LDC R9, c[0x0][0x658] ;  /* 0x00019600ff097b82 */ /* 0x000e220000000800 */
[----:B-1----:R-:W-:Y:S01]  /*77c0*/  ISETP.NE.U32.AND P0, PT, R24, RZ, PT ;  /* 0x000000ff1800720c */ /* 0x002fe20003f05070 */
[----:B------:R-:W-:Y:S01]  /*77d0*/  FMUL R7, R7, UR4 ;  /* 0x0000000407077c20 */ /* 0x000fe20008400000 */
[----:B------:R-:W-:Y:S02]  /*77e0*/  SHF.R.U32.HI R5, RZ, R22, R5 ;  /* 0x00000016ff057219 */ /* 0x000fe40000011605 */
[----:B------:R-:W-:-:S03]  /*77f0*/  ISETP.NE.AND.EX P0, PT, R25, RZ, PT, P0 ;  /* 0x000000ff1900720c */ /* 0x000fc60003f05300 */
[----:B------:R-:W1:Y:S01]  /*7800*/  LDC R20, c[0x0][0x148] ;  /* 0x00005200ff147b82 */ /* 0x000e620000000800 */
[----:B---3--:R-:W-:Y:S02]  /*7810*/  IMAD R23, R13, R6, R4 ;  /* 0x000000060d177224 */ /* 0x008fe400078e0204 */
[----:B------:R-:W-:-:S05]  /*7820*/  IMAD.MOV.U32 R6, RZ, RZ, 0x1 ;  /* 0x00000001ff067424 */ /* 0x000fca00078e00ff */
[----:B------:R-:W2:Y:S01]  /*7830*/  LDC R21, c[0x0][0x600] ;  /* 0x00018000ff157b82 */ /* 0x000ea20000000800 */
[-CC-:B----4-:R-:W-:Y:S02]  /*7840*/  SHF.R.U64 R13, R10, R14.reuse, R5.reuse ;  /* 0x0000000e0a0d7219 */ /* 0x190fe40000001205 */
[----:B------:R-:W-:Y:S02]  /*7850*/  SHF.R.U32.HI R4, RZ, R14, R5 ;  /* 0x0000000eff047219 */ /* 0x000fe40000011605 */
[----:B------:R3:W4:Y:S03]  /*7860*/  F2I.U32.TRUNC.NTZ R14, R7 ;  /* 0x00000007000e7305 */ /* 0x000726000020f000 */
[----:B------:R-:W1:Y:S01]  /*7870*/  LDC R26, c[0x0][0x648] ;  /* 0x00019200ff1a7b82 */ /* 0x000e620000000800 */
[-C--:B0-----:R-:W-:Y:S02]  /*7880*/  SHF.R.U64 R15, R13, R9.reuse, R4 ;  /* 0x000000090d0f7219 */ /* 0x081fe40000001204 */
[----:B------:R-:W-:-:S02]  /*7890*/  SHF.L.U32 R8, R8, R9, RZ ;  /* 0x0000000908087219 */ /* 0x000fc400000006ff */
[-C--:B------:R-:W-:Y:S01]  /*78a0*/  SHF.R.U32.HI R5, RZ, R9.reuse, R4 ;  /* 0x00000009ff057219 */ /* 0x080fe20000011604 */
[----:B------:R-:W-:Y:S01]  /*78b0*/  IMAD.MOV.U32 R4, RZ, RZ, R15 ;  /* 0x000000ffff047224 */ /* 0x000fe200078e000f */
[----:B------:R-:W-:Y:S01]  /*78c0*/  SHF.L.U32 R22, R6, R9, RZ ;  /* 0x0000000906167219 */ /* 0x000fe200000006ff */
[----:B------:R-:W0:Y:S01]  /*78d0*/  LDC R27, c[0x0][0x638] ;  /* 0x00018e00ff1b7b82 */ /* 0x000e220000000800 */
[----:B------:R-:W-:-:S07]  /*78e0*/  LOP3.LUT R28, RZ, R8, RZ, 0x33, !PT ;  /* 0x00000008ff1c7212 */ /* 0x000fce00078e33ff */
        /* <DEDUP_REMOVED lines=12> */
.L_x_159:
[----:B------:R-:W-:Y:S01]  /*79b0*/  ISETP.NE.AND P0, PT, R2, 0x1, PT ;  /* 0x000000010200780c */ /* 0x000fe20003f05270 */
[----:B--2---:R-:W-:Y:S01]  /*79c0*/  VIADD R7, R21, 0xffffffff ;  /* 0xffffffff15077836 */ /* 0x004fe20000000000 */
[----:B-1----:R-:W-:Y:S01]  /*79d0*/  SHF.R.U64 R5, R4, R26, R5 ;  /* 0x0000001a04057219 */ /* 0x002fe20000001205 */
[----:B------:R-:W-:Y:S01]  /*79e0*/  IMAD.MOV R14, RZ, RZ, -R14 ;  /* 0x000000ffff0e7224 */ /* 0x000fe200078e0a0e */
[----:B------:R-:W-:Y:S01]  /*79f0*/  LOP3.LUT R4, R13, R28, RZ, 0xc0, !PT ;  /* 0x0000001c0d047212 */ /* 0x000fe200078ec0ff */
[----:B------:R-:W-:Y:S01]  /*7a00*/  IMAD.MOV.U32 R8, RZ, RZ, R12 ;  /* 0x000000ffff087224 */ /* 0x000fe200078e000c */
[----:B------:R-:W-:Y:S01]  /*7a10*/  LOP3.LUT R10, R10, R7, RZ, 0xc0, !PT ;  /* 0x000000070a0a7212 */ /* 0x000fe200078ec0ff */
[----:B------:R-:W-:Y:S02]  /*7a20*/  IMAD.MOV R6, RZ, RZ, -R5 ;  /* 0x000000ffff067224 */ /* 0x000fe400078e0a05 */
[----:B------:R-:W-:-:S04]  /*7a30*/  IMAD R4, R22, R5, R4 ;  /* 0x0000000516047224 */ /* 0x000fc800078e0204 */
[----:B------:R-:W-:Y:S02]  /*7a40*/  @P0 IMAD R23, R20, R14, R3 ;  /* 0x0000000e14170224 */ /* 0x000fe400078e0203 */
[----:B0-----:R-:W-:Y:S02]  /*7a50*/  IMAD R3, R6, R27, R15 ;  /* 0x0000001b06037224 */ /* 0x001fe400078e020f */
[----:B------:R-:W-:Y:S02]  /*7a60*/  IMAD R7, R4, R29, R23 ;  /* 0x0000001d04077224 */ /* 0x000fe400078e0217 */
[----:B------:R-:W-:Y:S02]  /*7a70*/  IMAD R4, R3, R21, R10 ;  /* 0x0000001503047224 */ /* 0x000fe400078e020a */
[----:B------:R-:W-:-:S03]  /*7a80*/  IMAD.MOV.U32 R6, RZ, RZ, 0x1 ;  /* 0x00000001ff067424 */ /* 0x000fc600078e00ff */
[----:B------:R-:W-:Y:S02]  /*7a90*/  SEL R9, R4, R7, !P0 ;  /* 0x0000000704097207 */ /* 0x000fe40004000000 */
[----:B------:R-:W-:-:S07]  /*7aa0*/  SEL R7, R7, R4, !P0 ;  /* 0x0000000407077207 */ /* 0x000fce0004000000 */
.L_x_157:
[----:B------:R-:W-:-:S08]  /*7ab0*/  NOP ;  /* 0x0000000000007918 */ /* 0x000fd00000000000 */
[----:B------:R-:W0:-:S00]  /*7ac0*/  USETMAXREG.DEALLOC.CTAPOOL 0x28 ;  /* 0x00000028000079c8 */ /* 0x000e0000080e0500 */
[----:B0-----:R-:W-:-:S13]  /*7ad0*/  ISETP.NE.AND P0, PT, R0, RZ, PT ;  /* 0x000000ff0000720c */ /* 0x001fda0003f05270 */
[----:B------:R-:W-:Y:S05]  /*7ae0*/  @P0 EXIT ;  /* 0x000000000000094d */ /* 0x000fea0003800000 */
[----:B------:R-:W-:Y:S01]  /*7af0*/  LOP3.LUT P0, RZ, R6, 0xff, RZ, 0xc0, !PT ;  /* 0x000000ff06ff7812 */ /* 0x000fe2000780c0ff */
[----:B------:R-:W-:Y:S02]  /*7b00*/  IMAD.MOV.U32 R0, RZ, RZ, 0x1 ;  /* 0x00000001ff007424 */ /* 0x000fe400078e00ff */
[----:B------:R-:W-:-:S10]  /*7b10*/  IMAD.MOV.U32 R12, RZ, RZ, RZ ;  /* 0x000000ffff0c7224 */ /* 0x000fd400078e00ff */
[----:B------:R-:W-:Y:S05]  /*7b20*/  @!P0 BRA `(.L_x_160) ;  /* 0x0000000c00888947 */ /* 0x000fea0003800000 */
[----:B------:R-:W0:Y:S01]  /*7b30*/  LDC R0, c[0x0][0x28c] ;  /* 0x0000a300ff007b82 */ /* 0x000e220000000800 */
[----:B------:R-:W-:Y:S01]  /*7b40*/  ULDC UR5, c[0x0][0x658] ;  /* 0x0001960000057ab9 */ /* 0x000fe20000000800 */
[----:B------:R-:W-:Y:S01]  /*7b50*/  UMOV UR7, 0xffffffff ;  /* 0xffffffff00077882 */ /* 0x000fe20000000000 */
[----:B------:R-:W-:Y:S01]  /*7b60*/  ULDC UR6, c[0x0][0xc] ;  /* 0x0000030000067ab9 */ /* 0x000fe20000000800 */
[----:B------:R-:W-:Y:S01]  /*7b70*/  USHF.L.U32 UR9, UR7, UR5, URZ ;  /* 0x0000000507097299 */ /* 0x000fe2000800063f */
[C---:B------:R-:W-:Y:S01]  /*7b80*/  LOP3.LUT P2, RZ, R18.reuse, 0x7f, RZ, 0xc0, !PT ;  /* 0x0000007f12ff7812 */ /* 0x040fe2000784c0ff */
[----:B------:R-:W-:Y:S01]  /*7b90*/  UMOV UR8, 0x1 ;  /* 0x0000000100087882 */ /* 0x000fe20000000000 */
[----:B------:R-:W-:Y:S01]  /*7ba0*/  ULDC UR7, c[0x0][0x10] ;  /* 0x0000040000077ab9 */ /* 0x000fe20000000800 */
[----:B------:R-:W-:Y:S01]  /*7bb0*/  LOP3.LUT P0, RZ, R18, 0x1f, RZ, 0xc0, !PT ;  /* 0x0000001f12ff7812 */ /* 0x000fe2000780c0ff */
[----:B------:R-:W-:Y:S01]  /*7bc0*/  UIMAD.WIDE.U32 UR6, UR6, UR7, URZ ;  /* 0x00000007060672a5 */ /* 0x000fe2000f8e003f */
[----:B------:R-:W-:Y:S01]  /*7bd0*/  BSSY B0, `(.L_x_160) ;  /* 0x00000d7000007945 */ /* 0x000fe20003800000 */
[----:B------:R-:W-:Y:S01]  /*7be0*/  USHF.L.U32 UR5, UR8, UR5, URZ ;  /* 0x0000000508057299 */ /* 0x000fe2000800063f */
[----:B------:R-:W-:Y:S01]  /*7bf0*/  IMAD.MOV.U32 R13, RZ, RZ, 0x1 ;  /* 0x00000001ff0d7424 */ /* 0x000fe200078e00ff */
[----:B------:R-:W-:Y:S01]  /*7c00*/  LOP3.LUT R11, R19, 0x2, RZ, 0xfc, !PT ;  /* 0x00000002130b7812 */ /* 0x000fe200078efcff */
[----:B------:R-:W-:Y:S01]  /*7c10*/  ULDC UR8, c[0x0][0x14] ;  /* 0x0000050000087ab9 */ /* 0x000fe20000000800 */
[----:B------:R-:W-:Y:S01]  /*7c20*/  PLOP3.LUT P0, PT, P0, P2, PT, 0x8a, 0x0 ;  /* 0x000000000000781c */ /* 0x000fe20000705172 */
[----:B------:R-:W-:Y:S01]  /*7c30*/  UIMAD.WIDE.U32 UR30, UR6, UR8, URZ ;  /* 0x00000008061e72a5 */ /* 0x000fe2000f8e003f */
[----:B------:R-:W-:Y:S01]  /*7c40*/  IMAD.MOV.U32 R12, RZ, RZ, RZ ;  /* 0x000000ffff0c7224 */ /* 0x000fe200078e00ff */
[----:B------:R-:W-:Y:S01]  /*7c50*/  UIMAD UR7, UR7, UR8, URZ ;  /* 0x00000008070772a4 */ /* 0x000fe2000f8e023f */
[----:B------:R-:W-:Y:S01]  /*7c60*/  ULDC UR4, c[0x0][0x600] ;  /* 0x0001800000047ab9 */ /* 0x000fe20000000800 */
[----:B------:R-:W-:-:S02]  /*7c70*/  ULOP3.LUT UR6, URZ, UR9, URZ, 0x33, !UPT ;  /* 0x000000093f067292 */ /* 0x000fc4000f8e333f */
[----:B------:R-:W-:Y:S01]  /*7c80*/  UIADD3 UR4, UR4, -0x1, URZ ;  /* 0xffffffff04047890 */ /* 0x000fe2000fffe03f */
[----:B0-----:R-:W-:Y:S01]  /*7c90*/  VIADD R0, R0, 0x3f ;  /* 0x0000003f00007836 */ /* 0x001fe20000000000 */
[----:B------:R-:W-:Y:S01]  /*7ca0*/  UIADD3 UR7, UR31, UR7, URZ ;  /* 0x000000071f077290 */ /* 0x000fe2000fffe03f */
[----:B------:R-:W-:-:S03]  /*7cb0*/  ULDC.64 UR38, c[0x0][0x198] ;  /* 0x0000660000267ab9 */ /* 0x000fc60000000a00 */
[----:B------:R-:W-:-:S04]  /*7cc0*/  SHF.R.S32.HI R3, RZ, 0x1f, R0 ;  /* 0x0000001fff037819 */ /* 0x000fc80000011400 */
[----:B------:R-:W-:Y:S01]  /*7cd0*/  LEA.HI R3, R3, R0, RZ, 0x6 ;  /* 0x0000000003037211 */ /* 0x000fe200078f30ff */
[----:B------:R-:W-:-:S03]  /*7ce0*/  IMAD.MOV.U32 R0, RZ, RZ, 0x1 ;  /* 0x00000001ff007424 */ /* 0x000fc600078e00ff */
[----:B------:R-:W-:-:S05]  /*7cf0*/  SHF.R.S32.HI R3, RZ, 0x6, R3 ;  /* 0x00000006ff037819 */ /* 0x000fca0000011403 */
[----:B------:R-:W-:-:S07]  /*7d00*/  VIADD R10, R3, 0x1 ;  /* 0x00000001030a7836 */ /* 0x000fce0000000000 */
.L_x_172:
[----:B------:R-:W-:-:S03]  /*7d10*/  UMOV UR8, 0xffffffff ;  /* 0xffffffff00087882 */ /* 0x000fc60000000000 */
[----:B------:R-:W-:Y:S05]  /*7d20*/  BRA.DIV UR8, `(.L_x_161) ;  /* 0x0000001208187947 */ /* 0x000fea000b800000 */
[----:B------:R-:W-:-:S13]  /*7d30*/  ELECT P6, URZ, PT ;  /* 0x00000000003f782f */ /* 0x000fda00038c0000 */
.L_x_184:
[----:B------:R-:W-:Y:S04]  /*7d40*/  BSSY B1, `(.L_x_162) ;  /* 0x000004e000017945 */ /* 0x000fe80003800000 */
[----:B------:R-:W-:Y:S05]  /*7d50*/  @!P6 BRA `(.L_x_163) ;  /* 0x000000040030e947 */ /* 0x000fea0003800000 */
[----:B------:R-:W0:Y:S02]  /*7d60*/  LDC R4, c[0x0][0x28c] ;  /* 0x0000a300ff047b82 */ /* 0x000e240000000800 */
[----:B0-----:R-:W-:-:S13]  /*7d70*/  ISETP.GE.AND P1, PT, R4, 0x1, PT ;  /* 0x000000010400780c */ /* 0x001fda0003f26270 */
[----:B------:R-:W-:Y:S05]  /*7d80*/  @!P1 BRA `(.L_x_163) ;  /* 0x0000000400249947 */ /* 0x000fea0003800000 */
[----:B------:R-:W-:Y:S02]  /*7d90*/  IMAD.SHL.U32 R15, R7, 0x100, RZ ;  /* 0x00000100070f7824 */ /* 0x000fe400078e00ff */
[----:B------:R-:W-:Y:S02]  /*7da0*/  IMAD.SHL.U32 R18, R9, 0x40, RZ ;  /* 0x0000004009127824 */ /* 0x000fe400078e00ff */
[----:B------:R-:W-:Y:S01]  /*7db0*/  IMAD.MOV.U32 R20, RZ, RZ, RZ ;  /* 0x000000ffff147224 */ /* 0x000fe200078e00ff */
[----:B------:R-:W-:Y:S01]  /*7dc0*/  IADD3 R23, R15, 0x80, RZ ;  /* 0x000000800f177810 */ /* 0x000fe20007ffe0ff */
[----:B------:R-:W-:Y:S02]  /*7dd0*/  IMAD.MOV.U32 R4, RZ, RZ, R10 ;  /* 0x000000ffff047224 */ /* 0x000fe400078e000a */
[----:B------:R-:W-:Y:S02]  /*7de0*/  IMAD.MOV.U32 R5, RZ, RZ, R0 ;  /* 0x000000ffff057224 */ /* 0x000fe400078e0000 */
[----:B------:R-:W-:-:S02]  /*7df0*/  IMAD.MOV.U32 R6, RZ, RZ, R12 ;  /* 0x000000ffff067224 */ /* 0x000fc400078e000c */
[C---:B------:R-:W-:Y:S02]  /*7e00*/  VIADD R22, R15.reuse, 0x40 ;  /* 0x000000400f167836 */ /* 0x040fe40000000000 */
[----:B------:R-:W-:-:S07]  /*7e10*/  VIADD R24, R15, 0xc0 ;  /* 0x000000c00f187836 */ /* 0x000fce0000000000 */
.L_x_167:
[----:B------:R-:W0:Y:S01]  /*7e20*/  S2R R14, SR_CgaCtaId ;  /* 0x00000000000e7919 */ /* 0x000e220000008800 */
[----:B------:R-:W-:Y:S01]  /*7e30*/  MOV R7, 0x400 ;  /* 0x0000040000077802 */ /* 0x000fe20000000f00 */
[----:B------:R-:W1:Y:S03]  /*7e40*/  @!P2 LDC R9, c[0x0][0x500] ;  /* 0x00014000ff09ab82 */ /* 0x000e660000000800 */
[----:B0-----:R-:W-:Y:S02]  /*7e50*/  LEA R21, R14, R7, 0x18 ;  /* 0x000000070e157211 */ /* 0x001fe400078ec0ff */
[----:B------:R-:W-:-:S03]  /*7e60*/  SHF.L.U32 R7, R5, 0x1f, RZ ;  /* 0x0000001f05077819 */ /* 0x000fc600000006ff */
[----:B------:R-:W-:-:S04]  /*7e70*/  IMAD R14, R6, 0x8, R21 ;  /* 0x00000008060e7824 */ /* 0x000fc800078e0215 */
[----:B------:R-:W0:Y:S02]  /*7e80*/  SYNCS.PHASECHK.TRANS64.TRYWAIT P1, [R14+URZ+0x28], R7 ;  /* 0x000028070e0075a7 */ /* 0x000e24000802017f */
[----:B01----:R-:W-:Y:S05]  /*7e90*/  @!P1 BRA `(.L_x_164) ;  /* 0x0000000c00dc9947 */ /* 0x003fea0003800000 */
.L_x_185:
[----:B0-----:R-:W-:Y:S01]  /*7ea0*/  PRMT R7, R11, 0x9910, RZ ;  /* 0x000099100b077816 */ /* 0x001fe200000000ff */
[----:B------:R0:W-:Y:S03]  /*7eb0*/  @!P2 SYNCS.ARRIVE.TRANS64 RZ, [R14+URZ], R9 ;  /* 0x000000090effa9a7 */ /* 0x0001e6000800003f */
[----:B------:R-:W-:-:S13]  /*7ec0*/  ISETP.NE.AND P1, PT, R7, 0x2, PT ;  /* 0x000000020700780c */ /* 0x000fda0003f25270 */
[----:B0-----:R-:W-:Y:S05]  /*7ed0*/  @P1 BRA `(.L_x_165) ;  /* 0x0000000000041947 */ /* 0x001fea0003800000 */
[----:B------:R-:W-:Y:S01]  /*7ee0*/  BPT.TRAP 0x1 ;  /* 0x000000040000795c */ /* 0x000fe20000300000 */
.L_x_165:
[----:B------:R-:W-:Y:S05]  /*7ef0*/  @P0 BRA `(.L_x_166) ;  /* 0x0000000000040947 */ /* 0x000fea0003800000 */
[----:B------:R-:W-:Y:S01]  /*7f00*/  BPT.TRAP 0x1 ;  /* 0x000000040000795c */ /* 0x000fe20000300000 */
.L_x_166:
[--C-:B------:R-:W-:Y:S01]  /*7f10*/  IMAD R7, R6, 0x8000, R21.reuse ;  /* 0x0000800006077824 */ /* 0x100fe200078e0215 */
[----:B------:R-:W-:Y:S01]  /*7f20*/  R2UR UR41, R14 ;  /* 0x000000000e2972ca */ /* 0x000fe200000e0000 */
[----:B------:R-:W-:Y:S01]  /*7f30*/  IMAD R21, R6, 0x2000, R21 ;  /* 0x0000200006157824 */ /* 0x000fe200078e0215 */
[----:B------:R-:W-:Y:S01]  /*7f40*/  R2UR UR43, R20 ;  /* 0x00000000142b72ca */ /* 0x000fe200000e0000 */
[----:B------:R-:W-:Y:S01]  /*7f50*/  UIADD3 UR14, UP0, UR38, 0xf0, URZ ;  /* 0x000000f0260e7890 */ /* 0x000fe2000ff1e03f */
[----:B------:R-:W-:Y:S01]  /*7f60*/  R2UR UR16, R7 ;  /* 0x00000000071072ca */ /* 0x000fe200000e0000 */
[----:B------:R-:W-:Y:S01]  /*7f70*/  VIADD R4, R4, 0xffffffff ;  /* 0xffffffff04047836 */ /* 0x000fe20000000000 */
[----:B------:R-:W-:Y:S01]  /*7f80*/  R2UR UR8, R21 ;  /* 0x00000000150872ca */ /* 0x000fe200000e0000 */
[----:B------:R-:W-:Y:S01]  /*7f90*/  UIADD3 UR46, UP1, UR38, 0x1f0, URZ ;  /* 0x000001f0262e7890 */ /* 0x000fe2000ff3e03f */
[----:B------:R-:W-:Y:S01]  /*7fa0*/  R2UR UR44, R8 ;  /* 0x00000000082c72ca */ /* 0x000fe200000e0000 */
[----:B------:R-:W-:Y:S01]  /*7fb0*/  UIADD3.X UR15, URZ, UR39, URZ, UP0, !UPT ;  /* 0x000000273f0f7290 */ /* 0x000fe200087fe43f */
[----:B------:R-:W-:Y:S01]  /*7fc0*/  R2UR UR42, R15 ;  /* 0x000000000f2a72ca */ /* 0x000fe200000e0000 */
[----:B------:R-:W-:Y:S01]  /*7fd0*/  VIADD R6, R6, 0x1 ;  /* 0x0000000106067836 */ /* 0x000fe20000000000 */
[----:B------:R-:W-:Y:S01]  /*7fe0*/  R2UR UR34, R22 ;  /* 0x00000000162272ca */ /* 0x000fe200000e0000 */
[----:B------:R-:W-:Y:S01]  /*7ff0*/  UIADD3.X UR47, URZ, UR39, URZ, UP1, !UPT ;  /* 0x000000273f2f7290 */ /* 0x000fe20008ffe43f */
[----:B------:R-:W-:Y:S01]  /*8000*/  R2UR UR26, R23 ;  /* 0x00000000171a72ca */ /* 0x000fe200000e0000 */
[----:B------:R-:W-:Y:S01]  /*8010*/  UMOV UR22, 0x0 ;  /* 0x0000000000167882 */ /* 0x000fe20000000000 */
[----:B------:R-:W-:Y:S01]  /*8020*/  R2UR UR18, R24 ;  /* 0x00000000181272ca */ /* 0x000fe200000e0000 */
[----:B------:R-:W-:Y:S01]  /*8030*/  UIADD3 UR40, UR16, 0x100, URZ ;  /* 0x0000010010287890 */ /* 0x000fe2000fffe03f */
[----:B------:R-:W-:Y:S01]  /*8040*/  R2UR UR11, R18 ;  /* 0x00000000120b72ca */ /* 0x000fe200000e0000 */
[----:B------:R-:W-:Y:S01]  /*8050*/  UIADD3 UR32, UR16, 0x2100, URZ ;  /* 0x0000210010207890 */ /* 0x000fe2000fffe03f */
[----:B------:R-:W-:Y:S01]  /*8060*/  ISETP.GT.AND P3, PT, R4, 0x1, PT ;  /* 0x000000010400780c */ /* 0x000fe20003f64270 */
[----:B------:R-:W-:Y:S01]  /*8070*/  UIADD3 UR24, UR16, 0x4100, URZ ;  /* 0x0000410010187890 */ /* 0x000fe2000fffe03f */
[----:B------:R-:W-:Y:S01]  /*8080*/  ISETP.NE.AND P1, PT, R6, 0x5, PT ;  /* 0x000000050600780c */ /* 0x000fe20003f25270 */
[----:B------:R-:W-:Y:S01]  /*8090*/  UIADD3 UR16, UR16, 0x6100, URZ ;  /* 0x0000610010107890 */ /* 0x000fe2000fffe03f */
[----:B------:R-:W-:Y:S01]  /*80a0*/  VIADD R20, R20, 0x40 ;  /* 0x0000004014147836 */ /* 0x000fe20000000000 */
[----:B------:R-:W-:Y:S01]  /*80b0*/  UIADD3 UR8, UR8, 0x28100, URZ ;  /* 0x0002810008087890 */ /* 0x000fe2000fffe03f */
[----:B------:R-:W-:Y:S01]  /*80c0*/  SEL R14, RZ, 0x1, P1 ;  /* 0x00000001ff0e7807 */ /* 0x000fe20000800000 */
[----:B------:R-:W-:Y:S01]  /*80d0*/  UMOV UR23, 0x10000000 ;  /* 0x1000000000177882 */ /* 0x000fe20000000000 */
[----:B------:R-:W-:Y:S01]  /*80e0*/  UMOV UR33, UR41 ;  /* 0x0000002900217c82 */ /* 0x000fe20008000000 */
[----:B------:R-:W-:Y:S01]  /*80f0*/  UMOV UR35, UR43 ;  /* 0x0000002b00237c82 */ /* 0x000fe20008000000 */
[----:B------:R-:W-:Y:S01]  /*8100*/  UMOV UR36, UR44 ;  /* 0x0000002c00247c82 */ /* 0x000fe20008000000 */
[----:B------:R-:W-:Y:S01]  /*8110*/  UMOV UR25, UR41 ;  /* 0x0000002900197c82 */ /* 0x000fe20008000000 */
[----:B------:R-:W-:Y:S01]  /*8120*/  UMOV UR27, UR43 ;  /* 0x0000002b001b7c82 */ /* 0x000fe20008000000 */
[----:B------:R-:W-:Y:S01]  /*8130*/  UMOV UR28, UR44 ;  /* 0x0000002c001c7c82 */ /* 0x000fe20008000000 */
[----:B------:R0:W-:Y:S01]  /*8140*/  UTMALDG.3D [UR40], [UR14], desc[UR22] ;  /* 0x000016280e0075b4 */ /* 0x0001e20008011000 */
[----:B------:R-:W-:Y:S01]  /*8150*/  UMOV UR17, UR41 ;  /* 0x0000002900117c82 */ /* 0x000fe20008000000 */
[----:B------:R-:W-:Y:S01]  /*8160*/  UMOV UR19, UR43 ;  /* 0x0000002b00137c82 */ /* 0x000fe20008000000 */
[----:B------:R-:W-:Y:S01]  /*8170*/  UMOV UR20, UR44 ;  /* 0x0000002c00147c82 */ /* 0x000fe20008000000 */
[----:B------:R-:W-:Y:S01]  /*8180*/  UMOV UR9, UR41 ;  /* 0x0000002900097c82 */ /* 0x000fe20008000000 */
[----:B------:R-:W-:Y:S01]  /*8190*/  UMOV UR10, UR43 ;  /* 0x0000002b000a7c82 */ /* 0x000fe20008000000 */
[----:B------:R-:W-:Y:S01]  /*81a0*/  UMOV UR12, UR44 ;  /* 0x0000002c000c7c82 */ /* 0x000fe20008000000 */
[----:B------:R-:W-:Y:S01]  /*81b0*/  LOP3.LUT R5, R5, R14, RZ, 0x3c, !PT ;  /* 0x0000000e05057212 */ /* 0x000fe200078e3cff */
[----:B------:R0:W-:Y:S01]  /*81c0*/  UTMALDG.3D [UR32], [UR14], desc[UR22] ;  /* 0x000016200e0075b4 */ /* 0x0001e20008011000 */
[----:B------:R-:W-:Y:S01]  /*81d0*/  SEL R6, R6, RZ, P1 ;  /* 0x000000ff06067207 */ /* 0x000fe20000800000 */
[----:B------:R0:W-:Y:S01]  /*81e0*/  UTMALDG.3D [UR24], [UR14], desc[UR22] ;  /* 0x000016180e0075b4 */ /* 0x0001e20008011000 */
[----:B------:R0:W-:Y:S01]  /*81f0*/  UTMALDG.3D [UR16], [UR14], desc[UR22] ;  /* 0x000016100e0075b4 */ /* 0x0001e20008011000 */
[----:B------:R0:W-:Y:S02]  /*8200*/  UTMALDG.3D [UR8], [UR46], desc[UR22] ;  /* 0x000016082e0075b4 */ /* 0x0001e40008011000 */
[----:B0-----:R-:W-:Y:S05]  /*8210*/  @P3 BRA `(.L_x_167) ;  /* 0xfffffffc00003947 */ /* 0x001fea000383ffff */
.L_x_163:
[----:B------:R-:W-:Y:S05]  /*8220*/  BSYNC B1 ;  /* 0x0000000000017941 */ /* 0x000fea0003800000 */
.L_x_162:
[----:B------:R-:W-:Y:S01]  /*8230*/  LOP3.LUT P3, RZ, R13, 0xff, RZ, 0xc0, !PT ;  /* 0x000000ff0dff7812 */ /* 0x000fe2000786c0ff */
[----:B------:R-:W-:Y:S01]  /*8240*/  IMAD.IADD R12, R3, 0x1, R12 ;  /* 0x00000001030c7824 */ /* 0x000fe200078e020c */
[----:B------:R-:W-:Y:S01]  /*8250*/  IADD3 R16, P4, R16, UR30, RZ ;  /* 0x0000001e10107c10 */ /* 0x000fe2000ff9e0ff */
[----:B------:R-:W-:Y:S01]  /*8260*/  ULDC.64 UR8, c[0x0][0x650] ;  /* 0x0001940000087ab9 */ /* 0x000fe20000000a00 */
[----:B------:R-:W-:Y:S01]  /*8270*/  BSSY B1, `(.L_x_168) ;  /* 0x000006a000017945 */ /* 0x000fe20003800000 */
[----:B------:R-:W-:Y:S01]  /*8280*/  IMAD.MOV.U32 R9, RZ, RZ, -0x1 ;  /* 0xffffffffff097424 */ /* 0x000fe200078e00ff */
[----:B------:R-:W-:Y:S01]  /*8290*/  ISETP.GT.U32.AND P1, PT, R12, 0x4, PT ;  /* 0x000000040c00780c */ /* 0x000fe20003f24070 */
[----:B------:R-:W-:Y:S01]  /*82a0*/  IMAD.MOV.U32 R8, RZ, RZ, -0x1 ;  /* 0xffffffffff087424 */ /* 0x000fe200078e00ff */
[----:B------:R-:W-:Y:S02]  /*82b0*/  IADD3.X R17, R17, UR7, RZ, P4, !PT ;  /* 0x0000000711117c10 */ /* 0x000fe4000a7fe4ff */
[----:B------:R-:W-:-:S02]  /*82c0*/  ISETP.LT.U32.AND P1, PT, R3, 0x5, P1 ;  /* 0x000000050300780c */ /* 0x000fc40000f21070 */
[----:B------:R-:W-:Y:S01]  /*82d0*/  PRMT R13, RZ, 0x7610, R13 ;  /* 0x00007610ff0d7816 */ /* 0x000fe2000000000d */
[----:B------:R-:W0:Y:S01]  /*82e0*/  @P3 S2R R5, SR_CgaCtaId ;  /* 0x0000000000053919 */ /* 0x000e220000008800 */
[----:B------:R-:W-:-:S04]  /*82f0*/  @P3 MOV R4, 0x400 ;  /* 0x0000040000043802 */ /* 0x000fc80000000f00 */
[----:B0-----:R-:W-:Y:S01]  /*8300*/  @P3 LEA R6, R5, R4, 0x18 ;  /* 0x0000000405063211 */ /* 0x001fe200078ec0ff */
[----:B------:R-:W-:-:S03]  /*8310*/  IMAD.WIDE.U32 R4, R12, -0x33333333, RZ ;  /* 0xcccccccd0c047825 */ /* 0x000fc600078e00ff */
[----:B------:R0:W-:Y:S01]  /*8320*/  @P3 SYNCS.ARRIVE.TRANS64.A1T0 RZ, [R6+URZ+0x68], RZ ;  /* 0x000068ff06ff39a7 */ /* 0x0001e2000810003f */
[----:B------:R-:W-:Y:S02]  /*8330*/  ISETP.GE.U32.AND P3, PT, R3, 0x5, PT ;  /* 0x000000050300780c */ /* 0x000fe40003f66070 */
[----:B------:R-:W-:Y:S02]  /*8340*/  SHF.R.U32.HI R7, RZ, 0x2, R5 ;  /* 0x00000002ff077819 */ /* 0x000fe40000011605 */
[----:B------:R-:W-:Y:S02]  /*8350*/  SEL R5, RZ, 0x1, !P1 ;  /* 0x00000001ff057807 */ /* 0x000fe40004800000 */
[----:B------:R-:W-:Y:S01]  /*8360*/  ISETP.GE.U32.AND P1, PT, R16, UR8, PT ;  /* 0x0000000810007c0c */ /* 0x000fe2000bf26070 */
[----:B------:R-:W-:Y:S01]  /*8370*/  IMAD R12, R7, -0x5, R12 ;  /* 0xfffffffb070c7824 */ /* 0x000fe200078e020c */
[----:B------:R-:W-:Y:S02]  /*8380*/  LOP3.LUT R0, R0, R5, RZ, 0x3c, !PT ;  /* 0x0000000500007212 */ /* 0x000fe400078e3cff */
[----:B------:R-:W-:-:S02]  /*8390*/  ISETP.GE.U32.AND.EX P1, PT, R17, UR9, PT, P1 ;  /* 0x0000000911007c0c */ /* 0x000fc4000bf26110 */
[----:B------:R-:W-:Y:S02]  /*83a0*/  PRMT R4, RZ, 0x7610, R4 ;  /* 0x00007610ff047816 */ /* 0x000fe40000000004 */
[----:B------:R-:W-:Y:S01]  /*83b0*/  @P3 LOP3.LUT R0, R0, 0x1, R7, 0x78, !PT ;  /* 0x0000000100003812 */ /* 0x000fe200078e7807 */
[----:B------:R-:W-:-:S08]  /*83c0*/  IMAD.MOV.U32 R7, RZ, RZ, -0x1 ;  /* 0xffffffffff077424 */ /* 0x000fd000078e00ff */
[----:B0-----:R-:W-:Y:S05]  /*83d0*/  @P1 BRA `(.L_x_169) ;  /* 0x00000004004c1947 */ /* 0x001fea0003800000 */
[----:B------:R-:W-:Y:S01]  /*83e0*/  ULDC.64 UR8, c[0x0][0x628] ;  /* 0x00018a0000087ab9 */ /* 0x000fe20000000a00 */
[----:B------:R-:W0:Y:S01]  /*83f0*/  S2R R15, SR_CTAID.X ;  /* 0x00000000000f7919 */ /* 0x000e220000002500 */
[----:B------:R-:W-:Y:S01]  /*8400*/  ISETP.NE.U32.AND P1, PT, RZ, UR8, PT ;  /* 0x00000008ff007c0c */ /* 0x000fe2000bf25070 */
[----:B------:R-:W-:Y:S01]  /*8410*/  ULDC UR11, c[0x0][0x630] ;  /* 0x00018c00000b7ab9 */ /* 0x000fe20000000800 */
[----:B------:R-:W-:Y:S01]  /*8420*/  IMAD.MOV.U32 R4, RZ, RZ, R16 ;  /* 0x000000ffff047224 */ /* 0x000fe200078e0010 */
[----:B------:R-:W1:Y:S01]  /*8430*/  S2R R14, SR_CTAID.Y ;  /* 0x00000000000e7919 */ /* 0x000e620000002600 */
[----:B------:R-:W-:Y:S01]  /*8440*/  ISETP.NE.AND.EX P1, PT, RZ, UR9, PT, P1 ;  /* 0x00000009ff007c0c */ /* 0x000fe2000bf25310 */
[----:B------:R-:W-:-:S12]  /*8450*/  IMAD.MOV.U32 R5, RZ, RZ, R17 ;  /* 0x000000ffff057224 */ /* 0x000fd800078e0011 */
[----:B------:R-:W-:Y:S05]  /*8460*/  @!P1 BRA `(.L_x_170) ;  /* 0x0000000000289947 */ /* 0x000fea0003800000 */
[----:B------:R-:W-:Y:S02]  /*8470*/  ULDC UR10, c[0x0][0x634] ;  /* 0x00018d00000a7ab9 */ /* 0x000fe40000000800 */
[----:B------:R-:W-:-:S05]  /*8480*/  IADD3 R9, P1, R16, UR10, RZ ;  /* 0x0000000a10097c10 */ /* 0x000fca000ff3e0ff */
[----:B------:R-:W-:-:S04]  /*8490*/  IMAD.X R21, RZ, RZ, R17, P1 ;  /* 0x000000ffff157224 */ /* 0x000fc800008e0611 */
[----:B------:R-:W-:-:S04]  /*84a0*/  IMAD.WIDE.U32 R6, R21, UR8, RZ ;  /* 0x0000000815067c25 */ /* 0x000fc8000f8e00ff */
[----:B------:R-:W-:-:S04]  /*84b0*/  IMAD.WIDE.U32 R6, P1, R9, UR9, R6 ;  /* 0x0000000909067c25 */ /* 0x000fc8000f820006 */
[----:B------:R-:W-:-:S04]  /*84c0*/  IMAD.WIDE.U32 R8, R9, UR8, RZ ;  /* 0x0000000809087c25 */ /* 0x000fc8000f8e00ff */
[----:B------:R-:W-:Y:S01]  /*84d0*/  IMAD.X R5, RZ, RZ, RZ, P1 ;  /* 0x000000ffff057224 */ /* 0x000fe200008e06ff */
[----:B------:R-:W-:Y:S01]  /*84e0*/  IADD3 RZ, P1, R9, R6, RZ ;  /* 0x0000000609ff7210 */ /* 0x000fe20007f3e0ff */
[----:B------:R-:W-:-:S04]  /*84f0*/  IMAD.MOV.U32 R4, RZ, RZ, R7 ;  /* 0x000000ffff047224 */ /* 0x000fc800078e0007 */
[----:B------:R-:W-:-:S08]  /*8500*/  IMAD.WIDE.U32.X R4, R21, UR9, R4, P1 ;  /* 0x0000000915047c25 */ /* 0x000fd000088e0404 */
.L_x_170:
[--C-:B------:R-:W-:Y:S01]  /*8510*/  SHF.R.U64 R8, R4, UR11, R5.reuse ;  /* 0x0000000b04087c19 */ /* 0x100fe20008001205 */
[----:B------:R-:W-:Y:S01]  /*8520*/  ULDC.64 UR8, c[0x0][0x620] ;  /* 0x0001880000087ab9 */ /* 0x000fe20000000a00 */
[----:B------:R-:W-:Y:S01]  /*8530*/  SHF.R.U32.HI R4, RZ, UR11, R5 ;  /* 0x0000000bff047c19 */ /* 0x000fe20008011605 */
[----:B------:R-:W2:Y:S01]  /*8540*/  LDC R24, c[0x0][0x144] ;  /* 0x00005100ff187b82 */ /* 0x000ea20000000800 */
[----:B------:R-:W-:Y:S01]  /*8550*/  IADD3 R7, P1, RZ, -R8, RZ ;  /* 0x80000008ff077210 */ /* 0x000fe20007f3e0ff */
[----:B------:R-:W-:Y:S01]  /*8560*/  ULDC.64 UR12, c[0x0][0x640] ;  /* 0x00019000000c7ab9 */ /* 0x000fe20000000a00 */
[----:B0-----:R-:W-:Y:S01]  /*8570*/  I2FP.F32.U32 R9, R15 ;  /* 0x0000000f00097245 */ /* 0x001fe20000201000 */
[----:B------:R-:W-:Y:S02]  /*8580*/  ULDC UR10, c[0x0][0x608] ;  /* 0x00018200000a7ab9 */ /* 0x000fe40000000800 */
[----:B------:R-:W-:Y:S01]  /*8590*/  IMAD.X R4, RZ, RZ, ~R4, P1 ;  /* 0x000000ffff047224 */ /* 0x000fe200008e0e04 */
[----:B------:R-:W-:Y:S01]  /*85a0*/  ISETP.NE.U32.AND P1, PT, RZ, UR12, PT ;  /* 0x0000000cff007c0c */ /* 0x000fe2000bf25070 */
[----:B------:R-:W0:Y:S02]  /*85b0*/  LDC R21, c[0x0][0x148] ;  /* 0x00005200ff157b82 */ /* 0x000e240000000800 */
[----:B------:R-:W-:Y:S01]  /*85c0*/  IMAD R6, R4, UR8, RZ ;  /* 0x0000000804067c24 */ /* 0x000fe2000f8e02ff */
[----:B------:R-:W-:Y:S01]  /*85d0*/  ISETP.NE.AND.EX P1, PT, RZ, UR13, PT, P1 ;  /* 0x0000000dff007c0c */ /* 0x000fe2000bf25310 */
[----:B------:R-:W-:Y:S01]  /*85e0*/  IMAD.WIDE.U32 R4, R7, UR8, R16 ;  /* 0x0000000807047c25 */ /* 0x000fe2000f8e0010 */
[----:B------:R-:W-:-:S03]  /*85f0*/  ULDC UR8, c[0x0][0x150] ;  /* 0x0000540000087ab9 */ /* 0x000fc60000000800 */
[----:B------:R-:W-:Y:S02]  /*8600*/  IMAD R7, R7, UR9, R6 ;  /* 0x0000000907077c24 */ /* 0x000fe4000f8e0206 */
[----:B------:R-:W-:Y:S01]  /*8610*/  FMUL R6, R9, UR8 ;  /* 0x0000000809067c20 */ /* 0x000fe20008400000 */
[----:B------:R-:W-:Y:S01]  /*8620*/  ULDC UR8, c[0x0][0x618] ;  /* 0x0001860000087ab9 */ /* 0x000fe20000000800 */
[----:B------:R-:W-:Y:S01]  /*8630*/  ULDC UR9, c[0x0][0x154] ;  /* 0x0000550000097ab9 */ /* 0x000fe20000000800 */
[----:B------:R-:W-:-:S03]  /*8640*/  IMAD.IADD R5, R5, 0x1, R7 ;  /* 0x0000000105057824 */ /* 0x000fc600078e0207 */
[----:B------:R-:W3:Y:S02]  /*8650*/  F2I.U32.TRUNC.NTZ R6, R6 ;  /* 0x0000000600067305 */ /* 0x000ee4000020f000 */
[----:B------:R-:W-:Y:S02]  /*8660*/  SHF.R.U64 R9, R4, UR8, R5 ;  /* 0x0000000804097c19 */ /* 0x000fe40008001205 */
[----:B-1----:R-:W-:-:S05]  /*8670*/  I2FP.F32.U32 R4, R14 ;  /* 0x0000000e00047245 */ /* 0x002fca0000201000 */
[----:B------:R-:W-:Y:S01]  /*8680*/  FMUL R22, R4, UR9 ;  /* 0x0000000904167c20 */ /* 0x000fe20008400000 */
[----:B------:R-:W-:Y:S01]  /*8690*/  SHF.R.U32.HI R4, RZ, UR8, R5 ;  /* 0x00000008ff047c19 */ /* 0x000fe20008011605 */
[----:B------:R-:W-:-:S03]  /*86a0*/  ULDC UR8, c[0x0][0x658] ;  /* 0x0001960000087ab9 */ /* 0x000fc60000000800 */
[--C-:B------:R-:W-:Y:S01]  /*86b0*/  SHF.R.U64 R20, R9, UR10, R4.reuse ;  /* 0x0000000a09147c19 */ /* 0x100fe20008001204 */
[----:B------:R-:W1:Y:S01]  /*86c0*/  F2I.U32.TRUNC.NTZ R22, R22 ;  /* 0x0000001600167305 */ /* 0x000e62000020f000 */
[----:B------:R-:W-:Y:S01]  /*86d0*/  SHF.R.U32.HI R5, RZ, UR10, R4 ;  /* 0x0000000aff057c19 */ /* 0x000fe20008011604 */
[----:B---3--:R-:W-:-:S03]  /*86e0*/  IMAD.MOV R6, RZ, RZ, -R6 ;  /* 0x000000ffff067224 */ /* 0x008fc600078e0a06 */
[----:B------:R-:W-:Y:S01]  /*86f0*/  SHF.R.U64 R18, R20, UR8, R5 ;  /* 0x0000000814127c19 */ /* 0x000fe20008001205 */
[----:B--2---:R-:W-:Y:S01]  /*8700*/  IMAD R15, R24, R6, R15 ;  /* 0x00000006180f7224 */ /* 0x004fe200078e020f */
[----:B------:R-:W-:-:S03]  /*8710*/  SHF.R.U32.HI R23, RZ, UR8, R5 ;  /* 0x00000008ff177c19 */ /* 0x000fc60008011605 */
[----:B------:R-:W-:Y:S02]  /*8720*/  IMAD.MOV.U32 R4, RZ, RZ, R18 ;  /* 0x000000ffff047224 */ /* 0x000fe400078e0012 */
[----:B------:R-:W-:Y:S01]  /*8730*/  IMAD.MOV.U32 R5, RZ, RZ, R23 ;  /* 0x000000ffff057224 */ /* 0x000fe200078e0017 */
[----:B-1----:R-:W-:Y:S06]  /*8740*/  @!P1 BRA `(.L_x_171) ;  /* 0x0000000000289947 */ /* 0x002fec0003800000 */
[----:B------:R-:W-:Y:S02]  /*8750*/  ULDC UR8, c[0x0][0x64c] ;  /* 0x0001930000087ab9 */ /* 0x000fe40000000800 */
[----:B------:R-:W-:-:S05]  /*8760*/  IADD3 R5, P1, R18, UR8, RZ ;  /* 0x0000000812057c10 */ /* 0x000fca000ff3e0ff */
[----:B------:R-:W-:-:S04]  /*8770*/  IMAD.X R23, RZ, RZ, R23, P1 ;  /* 0x000000ffff177224 */ /* 0x000fc800008e0617 */
[----:B------:R-:W-:-:S04]  /*8780*/  IMAD.WIDE.U32 R6, R23, UR12, RZ ;  /* 0x0000000c17067c25 */ /* 0x000fc8000f8e00ff */
[----:B------:R-:W-:-:S04]  /*8790*/  IMAD.WIDE.U32 R6, P1, R5, UR13, R6 ;  /* 0x0000000d05067c25 */ /* 0x000fc8000f820006 */
[----:B------:R-:W-:-:S04]  /*87a0*/  IMAD.WIDE.U32 R4, R5, UR12, RZ ;  /* 0x0000000c05047c25 */ /* 0x000fc8000f8e00ff */
[----:B------:R-:W-:Y:S01]  /*87b0*/  IMAD.MOV.U32 R4, RZ, RZ, R7 ;  /* 0x000000ffff047224 */ /* 0x000fe200078e0007 */
[----:B------:R-:W-:Y:S01]  /*87c0*/  IADD3 RZ, P3, R5, R6, RZ ;  /* 0x0000000605ff7210 */ /* 0x000fe20007f7e0ff */
[----:B------:R-:W-:-:S04]  /*87d0*/  IMAD.X R5, RZ, RZ, RZ, P1 ;  /* 0x000000ffff057224 */ /* 0x000fc800008e06ff */
[----:B------:R-:W-:-:S08]  /*87e0*/  IMAD.WIDE.U32.X R4, R23, UR13, R4, P3 ;  /* 0x0000000d17047c25 */ /* 0x000fd000098e0404 */
.L_x_171:
[----:B------:R-:W-:Y:S01]  /*87f0*/  ISETP.NE.AND P1, PT, R2, 0x1, PT ;  /* 0x000000010200780c */ /* 0x000fe20003f25270 */
[----:B------:R-:W-:Y:S01]  /*8800*/  ULDC UR8, c[0x0][0x648] ;  /* 0x0001920000087ab9 */ /* 0x000fe20000000800 */
[----:B------:R-:W-:Y:S01]  /*8810*/  LOP3.LUT R20, R20, UR6, RZ, 0xc0, !PT ;  /* 0x0000000614147c12 */ /* 0x000fe2000f8ec0ff */
[----:B------:R-:W-:Y:S01]  /*8820*/  IMAD.MOV R22, RZ, RZ, -R22 ;  /* 0x000000ffff167224 */ /* 0x000fe200078e0a16 */
[----:B------:R-:W-:Y:S01]  /*8830*/  SHF.R.U64 R5, R4, UR8, R5 ;  /* 0x0000000804057c19 */ /* 0x000fe20008001205 */
[----:B------:R-:W-:Y:S01]  /*8840*/  ULDC UR8, c[0x0][0x638] ;  /* 0x00018e0000087ab9 */ /* 0x000fe20000000800 */
[----:B------:R-:W-:Y:S01]  /*8850*/  LOP3.LUT R9, R9, UR4, RZ, 0xc0, !PT ;  /* 0x0000000409097c12 */ /* 0x000fe2000f8ec0ff */
[----:B------:R-:W-:Y:S01]  /*8860*/  ULDC UR9, c[0x0][0x610] ;  /* 0x0001840000097ab9 */ /* 0x000fe20000000800 */
[----:B------:R-:W-:Y:S02]  /*8870*/  IMAD.MOV.U32 R4, RZ, RZ, 0x1 ;  /* 0x00000001ff047424 */ /* 0x000fe400078e00ff */
[----:B------:R-:W-:-:S02]  /*8880*/  IMAD.MOV R7, RZ, RZ, -R5 ;  /* 0x000000ffff077224 */ /* 0x000fc400078e0a05 */
[----:B------:R-:W-:Y:S02]  /*8890*/  IMAD R20, R5, UR5, R20 ;  /* 0x0000000505147c24 */ /* 0x000fe4000f8e0214 */
[----:B0-----:R-:W-:Y:S02]  /*88a0*/  @P1 IMAD R15, R21, R22, R14 ;  /* 0x00000016150f1224 */ /* 0x001fe400078e020e */
[----:B------:R-:W-:Y:S01]  /*88b0*/  IMAD R18, R7, UR8, R18 ;  /* 0x0000000807127c24 */ /* 0x000fe2000f8e0212 */
[----:B------:R-:W-:Y:S01]  /*88c0*/  ULDC UR8, c[0x0][0x600] ;  /* 0x0001800000087ab9 */ /* 0x000fe20000000800 */
[----:B------:R-:W-:Y:S02]  /*88d0*/  IMAD R15, R20, UR9, R15 ;  /* 0x00000009140f7c24 */ /* 0x000fe4000f8e020f */
[----:B------:R-:W-:-:S05]  /*88e0*/  IMAD R18, R18, UR8, R9 ;  /* 0x0000000812127c24 */ /* 0x000fca000f8e0209 */
[----:B------:R-:W-:Y:S02]  /*88f0*/  SEL R9, R18, R15, !P1 ;  /* 0x0000000f12097207 */ /* 0x000fe40004800000 */
[----:B------:R-:W-:-:S07]  /*8900*/  SEL R7, R15, R18, !P1 ;  /* 0x000000120f077207 */ /* 0x000fce0004800000 */
.L_x_169:
[----:B------:R-:W-:Y:S05]  /*8910*/  BSYNC B1 ;  /* 0x0000000000017941 */ /* 0x000fea0003800000 */
.L_x_168:
[----:B------:R-:W-:-:S13]  /*8920*/  LOP3.LUT P1, RZ, R4, 0xff, RZ, 0xc0, !PT ;  /* 0x000000ff04ff7812 */ /* 0x000fda000782c0ff */
[----:B------:R-:W-:Y:S05]  /*8930*/  @P1 BRA `(.L_x_172) ;  /* 0xfffffff000f41947 */ /* 0x000fea000383ffff */
[----:B------:R-:W-:Y:S05]  /*8940*/  BSYNC B0 ;  /* 0x0000000000007941 */ /* 0x000fea0003800000 */
.L_x_160:
[----:B------:R-:W-:-:S03]  /*8950*/  UMOV UR8, 0xffffffff ;  /* 0xffffffff00087882 */ /* 0x000fc60000000000 */
[----:B------:R-:W-:Y:S05]  /*8960*/  BRA.DIV UR8, `(.L_x_173) ;  /* 0x00000006083c7947 */ /* 0x000fea000b800000 */
[----:B------:R-:W-:-:S13]  /*8970*/  ELECT P6, URZ, PT ;  /* 0x00000000003f782f */ /* 0x000fda00038c0000 */
.L_x_188:
[----:B------:R-:W-:Y:S04]  /*8980*/  BSSY B0, `(.L_x_174) ;  /* 0x0000034000007945 */ /* 0x000fe80003800000 */
[----:B------:R-:W-:Y:S05]  /*8990*/  @!P6 BRA `(.L_x_175) ;  /* 0x0000000000c8e947 */ /* 0x000fea0003800000 */
[----:B------:R-:W-:-:S04]  /*89a0*/  LOP3.LUT R19, R19, 0x2, RZ, 0xfc, !PT ;  /* 0x0000000213137812 */ /* 0x000fc800078efcff */
[----:B------:R-:W-:-:S13]  /*89b0*/  ISETP.NE.AND P0, PT, R19, 0x3, PT ;  /* 0x000000031300780c */ /* 0x000fda0003f05270 */
[----:B------:R-:W-:Y:S05]  /*89c0*/  @!P0 BRA `(.L_x_176) ;  /* 0x0000000000048947 */ /* 0x000fea0003800000 */
[----:B------:R-:W-:Y:S01]  /*89d0*/  BPT.TRAP 0x1 ;  /* 0x000000040000795c */ /* 0x000fe20000300000 */
.L_x_176:
[----:B------:R-:W0:Y:S01]  /*89e0*/  S2R R3, SR_CgaCtaId ;  /* 0x0000000000037919 */ /* 0x000e220000008800 */
[----:B------:R-:W-:-:S04]  /*89f0*/  MOV R2, 0x400 ;  /* 0x0000040000027802 */ /* 0x000fc80000000f00 */
[----:B0-----:R-:W-:Y:S02]  /*8a00*/  LEA R3, R3, R2, 0x18 ;  /* 0x0000000203037211 */ /* 0x001fe400078ec0ff */
[----:B------:R-:W-:-:S03]  /*8a10*/  SHF.L.U32 R2, R0, 0x1f, RZ ;  /* 0x0000001f00027819 */ /* 0x000fc600000006ff */
[----:B------:R-:W-:-:S04]  /*8a20*/  VIADD R3, R3, 0x28 ;  /* 0x0000002803037836 */ /* 0x000fc80000000000 */
[C---:B------:R-:W-:Y:S02]  /*8a30*/  IMAD R7, R12.reuse, 0x8, R3 ;  /* 0x000000080c077824 */ /* 0x040fe400078e0203 */
[----:B------:R-:W-:Y:S02]  /*8a40*/  VIADD R12, R12, 0x1 ;  /* 0x000000010c0c7836 */ /* 0x000fe40000000000 */
[----:B------:R-:W0:Y:S03]  /*8a50*/  SYNCS.PHASECHK.TRANS64.TRYWAIT P0, [R7+URZ], R2 ;  /* 0x00000002070075a7 */ /* 0x000e26000800017f */
[----:B------:R-:W-:-:S04]  /*8a60*/  ISETP.NE.AND P1, PT, R12, 0x5, PT ;  /* 0x000000050c00780c */ /* 0x000fc80003f25270 */
[----:B------:R-:W-:Y:S02]  /*8a70*/  SEL R5, RZ, 0x1, P1 ;  /* 0x00000001ff057807 */ /* 0x000fe40000800000 */
[----:B------:R-:W-:Y:S02]  /*8a80*/  SEL R12, R12, RZ, P1 ;  /* 0x000000ff0c0c7207 */ /* 0x000fe40000800000 */
[----:B------:R-:W-:-:S03]  /*8a90*/  LOP3.LUT R5, R0, R5, RZ, 0x3c, !PT ;  /* 0x0000000500057212 */ /* 0x000fc600078e3cff */
[----:B------:R-:W-:Y:S01]  /*8aa0*/  IMAD R9, R12, 0x8, R3 ;  /* 0x000000080c097824 */ /* 0x000fe200078e0203 */
[----:B------:R-:W-:Y:S01]  /*8ab0*/  SHF.L.U32 R4, R5, 0x1f, RZ ;  /* 0x0000001f05047819 */ /* 0x000fe200000006ff */
[----:B0-----:R-:W-:Y:S06]  /*8ac0*/  @!P0 BRA `(.L_x_177) ;  /* 0x0000000400048947 */ /* 0x001fec0003800000 */
.L_x_189:
[----:B------:R-:W1:Y:S01]  /*8ad0*/  SYNCS.PHASECHK.TRANS64.TRYWAIT P0, [R9+URZ], R4 ;  /* 0x00000004090075a7 */ /* 0x000e62000800017f */
[----:B------:R-:W-:-:S05]  /*8ae0*/  VIADD R0, R12, 0x1 ;  /* 0x000000010c007836 */ /* 0x000fca0000000000 */
[----:B------:R-:W-:-:S04]  /*8af0*/  ISETP.NE.AND P1, PT, R0, 0x5, PT ;  /* 0x000000050000780c */ /* 0x000fc80003f25270 */
[----:B0-----:R-:W-:Y:S02]  /*8b00*/  SEL R2, RZ, 0x1, P1 ;  /* 0x00000001ff027807 */ /* 0x001fe40000800000 */
[----:B------:R-:W-:Y:S02]  /*8b10*/  SEL R0, R0, RZ, P1 ;  /* 0x000000ff00007207 */ /* 0x000fe40000800000 */
[----:B------:R-:W-:-:S03]  /*8b20*/  LOP3.LUT R7, R5, R2, RZ, 0x3c, !PT ;  /* 0x0000000205077212 */ /* 0x000fc600078e3cff */
[----:B------:R-:W-:Y:S01]  /*8b30*/  IMAD R6, R0, 0x8, R3 ;  /* 0x0000000800067824 */ /* 0x000fe200078e0203 */
[----:B------:R-:W-:Y:S01]  /*8b40*/  SHF.L.U32 R5, R7, 0x1f, RZ ;  /* 0x0000001f07057819 */ /* 0x000fe200000006ff */
[----:B-1----:R-:W-:Y:S06]  /*8b50*/  @!P0 BRA `(.L_x_178) ;  /* 0x0000000000f48947 */ /* 0x002fec0003800000 */
.L_x_190:
[----:B------:R-:W1:Y:S01]  /*8b60*/  SYNCS.PHASECHK.TRANS64.TRYWAIT P0, [R6+URZ], R5 ;  /* 0x00000005060075a7 */ /* 0x000e62000800017f */
[----:B------:R-:W-:-:S05]  /*8b70*/  VIADD R0, R0, 0x1 ;  /* 0x0000000100007836 */ /* 0x000fca0000000000 */
[----:B------:R-:W-:-:S04]  /*8b80*/  ISETP.NE.AND P1, PT, R0, 0x5, PT ;  /* 0x000000050000780c */ /* 0x000fc80003f25270 */
[----:B------:R-:W-:Y:S02]  /*8b90*/  SEL R2, RZ, 0x1, P1 ;  /* 0x00000001ff027807 */ /* 0x000fe40000800000 */
[----:B------:R-:W-:Y:S02]  /*8ba0*/  SEL R0, R0, RZ, P1 ;  /* 0x000000ff00007207 */ /* 0x000fe40000800000 */
[----:B------:R-:W-:-:S03]  /*8bb0*/  LOP3.LUT R7, R7, R2, RZ, 0x3c, !PT ;  /* 0x0000000207077212 */ /* 0x000fc600078e3cff */
[----:B0-----:R-:W-:Y:S01]  /*8bc0*/  IMAD R9, R0, 0x8, R3 ;  /* 0x0000000800097824 */ /* 0x001fe200078e0203 */
[----:B------:R-:W-:Y:S01]  /*8bd0*/  SHF.L.U32 R4, R7, 0x1f, RZ ;  /* 0x0000001f07047819 */ /* 0x000fe200000006ff */
[----:B-1----:R-:W-:Y:S06]  /*8be0*/  @!P0 BRA `(.L_x_179) ;  /* 0x0000000000e48947 */ /* 0x002fec0003800000 */
.L_x_191:
[----:B------:R-:W1:Y:S01]  /*8bf0*/  SYNCS.PHASECHK.TRANS64.TRYWAIT P0, [R9+URZ], R4 ;  /* 0x00000004090075a7 */ /* 0x000e62000800017f */
[----:B------:R-:W-:-:S05]  /*8c00*/  VIADD R0, R0, 0x1 ;  /* 0x0000000100007836 */ /* 0x000fca0000000000 */
[----:B------:R-:W-:-:S04]  /*8c10*/  ISETP.NE.AND P1, PT, R0, 0x5, PT ;  /* 0x000000050000780c */ /* 0x000fc80003f25270 */
[----:B------:R-:W-:Y:S02]  /*8c20*/  SEL R2, RZ, 0x1, P1 ;  /* 0x00000001ff027807 */ /* 0x000fe40000800000 */
[----:B------:R-:W-:Y:S02]  /*8c30*/  SEL R0, R0, RZ, P1 ;  /* 0x000000ff00007207 */ /* 0x000fe40000800000 */
[----:B------:R-:W-:Y:S01]  /*8c40*/  LOP3.LUT R2, R7, R2, RZ, 0x3c, !PT ;  /* 0x0000000207027212 */ /* 0x000fe200078e3cff */
[----:B-1----:R-:W-:Y:S06]  /*8c50*/  @!P0 BRA `(.L_x_180) ;  /* 0x0000000000dc8947 */ /* 0x002fec0003800000 */
.L_x_192:
[----:B------:R-:W-:Y:S01]  /*8c60*/  IMAD R3, R0, 0x8, R3 ;  /* 0x0000000800037824 */ /* 0x000fe200078e0203 */
[----:B------:R-:W-:-:S07]  /*8c70*/  SHF.L.U32 R0, R2, 0x1f, RZ ;  /* 0x0000001f02007819 */ /* 0x000fce00000006ff */
.L_x_181:
[----:B--2---:R2:W3:Y:S02]  /*8c80*/  SYNCS.PHASECHK.TRANS64.TRYWAIT P0, [R3+URZ], R0 ;  /* 0x00000000030075a7 */ /* 0x0044e4000800017f */
[----:B---3--:R-:W-:Y:S05]  /*8c90*/  @!P0 NANOSLEEP.SYNCS 0x989680 ;  /* 0x009896800000895d */ /* 0x008fea0003900000 */
[----:B------:R-:W3:Y:S02]  /*8ca0*/  @!P0 SYNCS.PHASECHK.TRANS64 P0, [R3+URZ], R0 ;  /* 0x00000000030085a7 */ /* 0x000ee4000800007f */
[----:B---3--:R-:W-:Y:S05]  /*8cb0*/  @!P0 BRA `(.L_x_181) ;  /* 0xfffffffc00f08947 */ /* 0x008fea000383ffff */
.L_x_175:
[----:B------:R-:W-:Y:S05]  /*8cc0*/  BSYNC B0 ;  /* 0x0000000000007941 */ /* 0x000fea0003800000 */
.L_x_174:
[----:B------:R-:W-:Y:S05]  /*8cd0*/  EXIT ;  /* 0x000000000000794d */ /* 0x000fea0003800000 */
.L_x_17:
[----:B---3--:R3:W4:Y:S02]  /*8ce0*/  SYNCS.PHASECHK.TRANS64.TRYWAIT P1, [R3+URZ], R0 ;  /* 0x00000000030075a7 */ /* 0x008724000802017f */
[----:B----4-:R-:W-:Y:S05]  /*8cf0*/  @!P1 NANOSLEEP.SYNCS 0x989680 ;  /* 0x009896800000995d */ /* 0x010fea0003900000 */
[----:B------:R-:W4:Y:S02]  /*8d00*/  @!P1 SYNCS.PHASECHK.TRANS64 P1, [R3+URZ], R0 ;  /* 0x00000000030095a7 */ /* 0x000f24000802007f */
[----:B----4-:R-:W-:Y:S05]  /*8d10*/  @!P1 BRA `(.L_x_17) ;  /* 0xfffffffc00f09947 */ /* 0x010fea000383ffff */
[----:B------:R-:W-:Y:S05]  /*8d20*/  BRA `(.L_x_16) ;  /* 0xffffff8400447947 */ /* 0x000fea000383ffff */
.L_x_22:
[----:B-1----:R-:W-:-:S04]  /*8d30*/  IMAD.U32 R4, RZ, RZ, UR7 ;  /* 0x00000007ff047e24 */ /* 0x002fc8000f8e00ff */
[----:B------:R1:W2:Y:S03]  /*8d40*/  SYNCS.PHASECHK.TRANS64.TRYWAIT P1, [R4+URZ], R3 ;  /* 0x00000003040075a7 */ /* 0x0002a6000802017f */
[----:B--2---:R-:W-:Y:S05]  /*8d50*/  @!P1 NANOSLEEP.SYNCS 0x989680 ;  /* 0x009896800000995d */ /* 0x004fea0003900000 */
[----:B------:R-:W2:Y:S02]  /*8d60*/  @!P1 SYNCS.PHASECHK.TRANS64 P1, [R4+URZ], R3 ;  /* 0x00000003040095a7 */ /* 0x000ea4000802007f */
[----:B--2---:R-:W-:Y:S05]  /*8d70*/  @!P1 BRA `(.L_x_22) ;  /* 0xfffffffc00ec9947 */ /* 0x004fea000383ffff */
[----:B------:R-:W-:Y:S05]  /*8d80*/  BRA `(.L_x_21) ;  /* 0xffffff8800807947 */ /* 0x000fea000383ffff */
.L_x_161:
[----:B------:R-:W-:Y:S01]  /*8d90*/  BSSY B1, `(.L_x_182) ;  /* 0x0000006000017945 */ /* 0x000fe20003800000 */
[----:B------:R-:W-:-:S07]  /*8da0*/  IMAD.MOV.U32 R15, RZ, RZ, -0x1 ;  /* 0xffffffffff0f7424 */ /* 0x000fce00078e00ff */
[----:B------:R-:W-:Y:S05]  /*8db0*/  WARPSYNC.COLLECTIVE R15, `(.L_x_183) ;  /* 0x000000000f0c7348 */ /* 0x000fea0003c00000 */
[----:B------:R-:W-:Y:S02]  /*8dc0*/  ELECT P6, UR62, PT ;  /* 0x00000000003e782f */ /* 0x000fe400038c0000 */
[----:B------:R-:W-:Y:S01]  /*8dd0*/  MOV R14, UR62 ;  /* 0x0000003e000e7c02 */ /* 0x000fe20008000f00 */
[----:B------:R-:W-:Y:S10]  /*8de0*/  ENDCOLLECTIVE ;  /* 0x000000000000791b */ /* 0x000ff40003800000 */
.L_x_183:
[----:B------:R-:W-:Y:S05]  /*8df0*/  BSYNC B1 ;  /* 0x0000000000017941 */ /* 0x000fea0003800000 */
.L_x_182:
[----:B------:R-:W-:Y:S05]  /*8e00*/  BRA `(.L_x_184) ;  /* 0xffffffec00cc7947 */ /* 0x000fea000383ffff */
.L_x_164:
[----:B0-----:R0:W1:Y:S02]  /*8e10*/  SYNCS.PHASECHK.TRANS64.TRYWAIT P1, [R14+URZ+0x28], R7 ;  /* 0x000028070e0075a7 */ /* 0x001064000802017f */
[----:B-1----:R-:W-:Y:S05]  /*8e20*/  @!P1 NANOSLEEP.SYNCS 0x989680 ;  /* 0x009896800000995d */ /* 0x002fea0003900000 */
[----:B------:R-:W1:Y:S02]  /*8e30*/  @!P1 SYNCS.PHASECHK.TRANS64 P1, [R14+URZ+0x28], R7 ;  /* 0x000028070e0095a7 */ /* 0x000e64000802007f */
[----:B-1----:R-:W-:Y:S05]  /*8e40*/  @!P1 BRA `(.L_x_164) ;  /* 0xfffffffc00f09947 */ /* 0x002fea000383ffff */
[----:B------:R-:W-:Y:S05]  /*8e50*/  BRA `(.L_x_185) ;  /* 0xfffffff000107947 */ /* 0x000fea000383ffff */
.L_x_173:
[----:B------:R-:W-:Y:S01]  /*8e60*/  BSSY B0, `(.L_x_186) ;  /* 0x0000006000007945 */ /* 0x000fe20003800000 */
[----:B------:R-:W-:-:S07]  /*8e70*/  IMAD.MOV.U32 R15, RZ, RZ, -0x1 ;  /* 0xffffffffff0f7424 */ /* 0x000fce00078e00ff */
[----:B------:R-:W-:Y:S05]  /*8e80*/  WARPSYNC.COLLECTIVE R15, `(.L_x_187) ;  /* 0x000000000f0c7348 */ /* 0x000fea0003c00000 */
[----:B------:R-:W-:Y:S02]  /*8e90*/  ELECT P6, UR62, PT ;  /* 0x00000000003e782f */ /* 0x000fe400038c0000 */
[----:B------:R-:W-:Y:S01]  /*8ea0*/  MOV R14, UR62 ;  /* 0x0000003e000e7c02 */ /* 0x000fe20008000f00 */
[----:B------:R-:W-:Y:S10]  /*8eb0*/  ENDCOLLECTIVE ;  /* 0x000000000000791b */ /* 0x000ff40003800000 */
.L_x_187:
[----:B------:R-:W-:Y:S05]  /*8ec0*/  BSYNC B0 ;  /* 0x0000000000007941 */ /* 0x000fea0003800000 */
.L_x_186:
[----:B------:R-:W-:Y:S05]  /*8ed0*/  BRA `(.L_x_188) ;  /* 0xfffffff800a87947 */ /* 0x000fea000383ffff */
.L_x_177:
[----:B0-----:R0:W1:Y:S02]  /*8ee0*/  SYNCS.PHASECHK.TRANS64.TRYWAIT P0, [R7+URZ], R2 ;  /* 0x00000002070075a7 */ /* 0x001064000800017f */
[----:B-1----:R-:W-:Y:S05]  /*8ef0*/  @!P0 NANOSLEEP.SYNCS 0x989680 ;  /* 0x009896800000895d */ /* 0x002fea0003900000 */
[----:B------:R-:W1:Y:S02]  /*8f00*/  @!P0 SYNCS.PHASECHK.TRANS64 P0, [R7+URZ], R2 ;  /* 0x00000002070085a7 */ /* 0x000e64000800007f */
[----:B-1----:R-:W-:Y:S05]  /*8f10*/  @!P0 BRA `(.L_x_177) ;  /* 0xfffffffc00f08947 */ /* 0x002fea000383ffff */
[----:B------:R-:W-:Y:S05]  /*8f20*/  BRA `(.L_x_189) ;  /* 0xfffffff800e87947 */ /* 0x000fea000383ffff */
.L_x_178:
[----:B0-----:R0:W1:Y:S02]  /*8f30*/  SYNCS.PHASECHK.TRANS64.TRYWAIT P0, [R9+URZ], R4 ;  /* 0x00000004090075a7 */ /* 0x001064000800017f */
[----:B-1----:R-:W-:Y:S05]  /*8f40*/  @!P0 NANOSLEEP.SYNCS 0x989680 ;  /* 0x009896800000895d */ /* 0x002fea0003900000 */
[----:B------:R-:W1:Y:S02]  /*8f50*/  @!P0 SYNCS.PHASECHK.TRANS64 P0, [R9+URZ], R4 ;  /* 0x00000004090085a7 */ /* 0x000e64000800007f */
[----:B-1----:R-:W-:Y:S05]  /*8f60*/  @!P0 BRA `(.L_x_178) ;  /* 0xfffffffc00f08947 */ /* 0x002fea000383ffff */
[----:B------:R-:W-:Y:S05]  /*8f70*/  BRA `(.L_x_190) ;  /* 0xfffffff800f87947 */ /* 0x000fea000383ffff */
.L_x_179:
[----:B0-----:R0:W1:Y:S02]  /*8f80*/  SYNCS.PHASECHK.TRANS64.TRYWAIT P0, [R6+URZ], R5 ;  /* 0x00000005060075a7 */ /* 0x001064000800017f */
[----:B-1----:R-:W-:Y:S05]  /*8f90*/  @!P0 NANOSLEEP.SYNCS 0x989680 ;  /* 0x009896800000895d */ /* 0x002fea0003900000 */
[----:B------:R-:W1:Y:S02]  /*8fa0*/  @!P0 SYNCS.PHASECHK.TRANS64 P0, [R6+URZ], R5 ;  /* 0x00000005060085a7 */ /* 0x000e64000800007f */
[----:B-1----:R-:W-:Y:S05]  /*8fb0*/  @!P0 BRA `(.L_x_179) ;  /* 0xfffffffc00f08947 */ /* 0x002fea000383ffff */
[----:B------:R-:W-:Y:S05]  /*8fc0*/  BRA `(.L_x_191) ;  /* 0xfffffffc00087947 */ /* 0x000fea000383ffff */
.L_x_180:
[----:B-1----:R1:W2:Y:S02]  /*8fd0*/  SYNCS.PHASECHK.TRANS64.TRYWAIT P0, [R9+URZ], R4 ;  /* 0x00000004090075a7 */ /* 0x0022a4000800017f */
[----:B--2---:R-:W-:Y:S05]  /*8fe0*/  @!P0 NANOSLEEP.SYNCS 0x989680 ;  /* 0x009896800000895d */ /* 0x004fea0003900000 */
[----:B------:R-:W2:Y:S02]  /*8ff0*/  @!P0 SYNCS.PHASECHK.TRANS64 P0, [R9+URZ], R4 ;  /* 0x00000004090085a7 */ /* 0x000ea4000800007f */
[----:B--2---:R-:W-:Y:S05]  /*9000*/  @!P0 BRA `(.L_x_180) ;  /* 0xfffffffc00f08947 */ /* 0x004fea000383ffff */
[----:B------:R-:W-:Y:S05]  /*9010*/  BRA `(.L_x_192) ;  /* 0xfffffffc00107947 */ /* 0x000fea000383ffff */
.L_x_193:
[----:B------:R-:W-:-:S00]  /*9020*/  BRA `(.L_x_193) ;  /* 0xfffffffc00fc7947 */ /* 0x000fc0000383ffff */
[----:B------:R-:W-:-:S00]  /*9030*/  NOP ;  /* 0x0000000000007918 */ /* 0x000fc00000000000 */
        /* <DEDUP_REMOVED lines=12> */
.L_x_194:


//--------------------- .nv.global.init           --------------------------
	.section	.nv.global.init,"aw",@progbits
.nv.global.init:
	.type		$str$22,@object
	.size		$str$22,($str$23 - $str$22)
$str$22:
        /*0000*/ 	.byte	0x6b, 0x5f, 0x74, 0x69, 0x6c, 0x65, 0x5f, 0x63, 0x6f, 0x75, 0x6e, 0x74, 0x20, 0x3e, 0x3d, 0x20
        /*0010*/ 	.byte	0x31, 0x00
	.type		$str$23,@object
	.size		$str$23,(__unnamed_1 - $str$23)
$str$23:
        /*0012*/ 	.byte	0x2f, 0x74, 0x6d, 0x70, 0x2f, 0x63, 0x75, 0x74, 0x6c, 0x61, 0x73, 0x73, 0x5f, 0x73, 0x77, 0x65
        /*0022*/ 	.byte	0x65, 0x70, 0x5f, 0x73, 0x72, 0x63, 0x2f, 0x69, 0x6e, 0x63, 0x6c, 0x75, 0x64, 0x65, 0x2f, 0x63
        /*0032*/ 	.byte	0x75, 0x74, 0x6c, 0x61, 0x73, 0x73, 0x2f, 0x67, 0x65, 0x6d, 0x6d, 0x2f, 0x63, 0x6f, 0x6c, 0x6c
        /*0042*/ 	.byte	0x65, 0x63, 0x74, 0x69, 0x76, 0x65, 0x2f, 0x73, 0x6d, 0x39, 0x30, 0x5f, 0x6d, 0x6d, 0x61, 0x5f
        /*0052*/ 	.byte	0x74, 0x6d, 0x61, 0x5f, 0x67, 0x6d, 0x6d, 0x61, 0x5f, 0x73, 0x73, 0x5f, 0x77, 0x61, 0x72, 0x70
        /*0062*/ 	.byte	0x73, 0x70, 0x65, 0x63, 0x69, 0x61, 0x6c, 0x69, 0x7a, 0x65, 0x64, 0x2e, 0x68, 0x70, 0x70, 0x00
	.type		__unnamed_1,@object
	.size		__unnamed_1,(.L_0 - __unnamed_1)
__unnamed_1:
        /*0072*/ 	.byte	0x76, 0x6f, 0x69, 0x64, 0x20, 0x63, 0x75, 0x74, 0x6c, 0x61, 0x73, 0x73, 0x3a, 0x3a, 0x67, 0x65
        /* <DEDUP_REMOVED lines=180> */
        /*0bc2*/ 	.byte	0x74, 0x79, 0x5d, 0x00
.L_0:


//--------------------- .nv.shared._ZN7cutlass13device_kernelINS_4gemm6kernel13GemmUniversalIN4cute5tupleIJiiiiEEENS1_10collective13CollectiveMmaINS1_34MainloopSm90TmaGmmaWarpSpecializedILi5ENS5_IJNS4_1CILi1EEESB_SB_EEENS1_35KernelTmaWarpSpecializedCooperativeEEENS5_IJNSA_ILi256EEENSA_ILi64EEESG_EEENS_10bfloat16_tENS5_IJSB_llEEESI_NS5_IJlSB_lEEENS4_8TiledMMAINS4_8MMA_AtomIJNS4_4SM904GMMA27MMA_64x64x16_F32BF16BF16_SSILNSO_5MajorE1ELSQ_0ELNSO_7ScaleInE1ELSR_1EEEEEENS4_6LayoutINS5_IJNSA_ILi2EEESB_SB_EEENS5_IJSB_NSA_ILi0EEESX_EEEEENS5_IJNS4_10UnderscoreES10_S10_EEEEENS4_13SM90_TMA_LOADENS4_14ComposedLayoutINS4_7SwizzleILi3ELi4ELi3EEENS4_18smem_ptr_flag_bitsILi16EEENSU_INS5_IJSG_NSA_ILi8EEEEEENS5_IJSB_SG_EEEEEEEvNS4_8identityES13_NS14_IS16_S18_NSU_INS5_IJS19_SG_EEENS5_IJSG_SB_EEEEEEEvS1E_EENS_8epilogue10collective6detail29Sm90TmaWarpSpecializedAdapterINS1L_15DefaultEpilogueISI_SK_SK_NS1K_6thread17LinearCombinationISI_Li1EffLNS1P_9ScaleType4KindE0ELNS_15FloatRoundStyleE2ESI_EENS1_15EpilogueDefaultEEEEEvvEEEEvNT_6ParamsE --------------------------
	.section	.nv.shared._ZN7cutlass13device_kernelINS_4gemm6kernel13GemmUniversalIN4cute5tupleIJiiiiEEENS1_10collective13CollectiveMmaINS1_34MainloopSm90TmaGmmaWarpSpecializedILi5ENS5_IJNS4_1CILi1EEESB_SB_EEENS1_35KernelTmaWarpSpecializedCooperativeEEENS5_IJNSA_ILi256EEENSA_ILi64EEESG_EEENS_10bfloat16_tENS5_IJSB_llEEESI_NS5_IJlSB_lEEENS4_8TiledMMAINS4_8MMA_AtomIJNS4_4SM904GMMA27MMA_64x64x16_F32BF16BF16_SSILNSO_5MajorE1ELSQ_0ELNSO_7ScaleInE1ELSR_1EEEEEENS4_6LayoutINS5_IJNSA_ILi2EEESB_SB_EEENS5_IJSB_NSA_ILi0EEESX_EEEEENS5_IJNS4_10UnderscoreES10_S10_EEEEENS4_13SM90_TMA_LOADENS4_14ComposedLayoutINS4_7SwizzleILi3ELi4ELi3EEENS4_18smem_ptr_flag_bitsILi16EEENSU_INS5_IJSG_NSA_ILi8EEEEEENS5_IJSB_SG_EEEEEEEvNS4_8identityES13_NS14_IS16_S18_NSU_INS5_IJS19_SG_EEENS5_IJSG_SB_EEEEEEEvS1E_EENS_8epilogue10collective6detail29Sm90TmaWarpSpecializedAdapterINS1L_15DefaultEpilogueISI_SK_SK_NS1K_6thread17LinearCombinationISI_Li1EffLNS1P_9ScaleType4KindE0ELNS_15FloatRoundStyleE2ESI_EENS1_15EpilogueDefaultEEEEEvvEEEEvNT_6ParamsE,"aw",@nobits
	.sectionflags	@""
	.align	16
	.zero		1024


//--------------------- .nv.shared.reserved.0     --------------------------
	.section	.nv.shared.reserved.0,"aw",@nobits
	.weak		__nv_reservedSMEM_offset_0_alias
	.size		__nv_reservedSMEM_offset_0_alias, 0, 0
	.other		__nv_reservedSMEM_offset_0_alias,@"STO_CUDA_RESERVED_SHARED STV_DEFAULT"
__nv_reservedSMEM_offset_0_alias:
	.zero		0


//--------------------- .nv.global                --------------------------
	.section	.nv.global,"aw",@nobits
.nv.global:
	.type		_ZN40_INTERNAL_6237c41c_4_k_cu_7761280a_267694cute1_E,@object
	.size		_ZN40_INTERNAL_6237c41c_4_k_cu_7761280a_267694cute1_E,(_ZN40_INTERNAL_6237c41c_4_k_cu_7761280a_267694cuda3std3__45__cpo6cbeginE - _ZN40_INTERNAL_6237c41c_4_k_cu_7761280a_267694cute1_E)
_ZN40_INTERNAL_6237c41c_4_k_cu_7761280a_267694cute1_E:
	.zero		1
	.type		_ZN40_INTERNAL_6237c41c_4_k_cu_7761280a_267694cuda3std3__45__cpo6cbeginE,@object
	.size		_ZN40_INTERNAL_6237c41c_4_k_cu_7761280a_267694cuda3std3__45__cpo6cbeginE,(_ZN40_INTERNAL_6237c41c_4_k_cu_7761280a_267694cuda3std3__48in_placeE - _ZN40_INTERNAL_6237c41c_4_k_cu_7761280a_267694cuda3std3__45__cpo6cbeginE)
_ZN40_INTERNAL_6237c41c_4_k_cu_7761280a_267694cuda3std3__45__cpo6cbeginE:
	.zero		1
	.type		_ZN40_INTERNAL_6237c41c_4_k_cu_7761280a_267694cuda3std3__48in_placeE,@object
	.size		_ZN40_INTERNAL_6237c41c_4_k_cu_7761280a_267694cuda3std3__48in_placeE,(_ZN40_INTERNAL_6237c41c_4_k_cu_7761280a_267694cuda3std6ranges3__45__cpo9iter_moveE - _ZN40_INTERNAL_6237c41c_4_k_cu_7761280a_267694cuda3std3__48in_placeE)
_ZN40_INTERNAL_6237c41c_4_k_cu_7761280a_267694cuda3std3__48in_placeE:
	.zero		1
	.type		_ZN40_INTERNAL_6237c41c_4_k_cu_7761280a_267694cuda3std6ranges3__45__cpo9iter_moveE,@object
	.size		_ZN40_INTERNAL_6237c41c_4_k_cu_7761280a_267694cuda3std6ranges3__45__cpo9iter_moveE,(_ZN40_INTERNAL_6237c41c_4_k_cu_7761280a_267694cuda3std3__45__cpo5beginE - _ZN40_INTERNAL_6237c41c_4_k_cu_7761280a_267694cuda3std6ranges3__45__cpo9iter_moveE)
_ZN40_INTERNAL_6237c41c_4_k_cu_7761280a_267694cuda3std6ranges3__45__cpo9iter_moveE:
	.zero		1
	.type		_ZN40_INTERNAL_6237c41c_4_k_cu_7761280a_267694cuda3std3__45__cpo5beginE,@object
	.size		_ZN40_INTERNAL_6237c41c_4_k_cu_7761280a_267694cuda3std3__45__cpo5beginE,(_ZN40_INTERNAL_6237c41c_4_k_cu_7761280a_267694cuda3std3__442_GLOBAL__N__6237c41c_4_k_cu_7761280a_267696ignoreE - _ZN40_INTERNAL_6237c41c_4_k_cu_7761280a_267694cuda3std3__45__cpo5beginE)
_ZN40_INTERNAL_6237c41c_4_k_cu_7761280a_267694cuda3std3__45__cpo5beginE:
	.zero		1
	.type		_ZN40_INTERNAL_6237c41c_4_k_cu_7761280a_267694cuda3std3__442_GLOBAL__N__6237c41c_4_k_cu_7761280a_267696ignoreE,@object
	.size		_ZN40_INTERNAL_6237c41c_4_k_cu_7761280a_267694cuda3std3__442_GLOBAL__N__6237c41c_4_k_cu_7761280a_267696ignoreE,(_ZN40_INTERNAL_6237c41c_4_k_cu_7761280a_267694cute7productE - _ZN40_INTERNAL_6237c41c_4_k_cu_7761280a_267694cuda3std3__442_GLOBAL__N__6237c41c_4_k_cu_7761280a_267696ignoreE)
_ZN40_INTERNAL_6237c41c_4_k_cu_7761280a_267694cuda3std3__442_GLOBAL__N__6237c41c_4_k_cu_7761280a_267696ignoreE:
	.zero		1
	.type		_ZN40_INTERNAL_6237c41c_4_k_cu_7761280a_267694cute7productE,@object
	.size		_ZN40_INTERNAL_6237c41c_4_k_cu_7761280a_267694cute7productE,(_ZN40_INTERNAL_6237c41c_4_k_cu_7761280a_267694cuda3std3__45__cpo3endE - _ZN40_INTERNAL_6237c41c_4_k_cu_7761280a_267694cute7productE)
_ZN40_INTERNAL_6237c41c_4_k_cu_7761280a_267694cute7productE:
	.zero		1
	.type		_ZN40_INTERNAL_6237c41c_4_k_cu_7761280a_267694cuda3std3__45__cpo3endE,@object
	.size		_ZN40_INTERNAL_6237c41c_4_k_cu_7761280a_267694cuda3std3__45__cpo3endE,(_ZN40_INTERNAL_6237c41c_4_k_cu_7761280a_267694cuda3std3__419piecewise_constructE - _ZN40_INTERNAL_6237c41c_4_k_cu_7761280a_267694cuda3std3__45__cpo3endE)
_ZN40_INTERNAL_6237c41c_4_k_cu_7761280a_267694cuda3std3__45__cpo3endE:
	.zero		1
	.type		_ZN40_INTERNAL_6237c41c_4_k_cu_7761280a_267694cuda3std3__419piecewise_constructE,@object
	.size		_ZN40_INTERNAL_6237c41c_4_k_cu_7761280a_267694cuda3std3__419piecewise_constructE,(_ZN40_INTERNAL_6237c41c_4_k_cu_7761280a_267694cuda3std3__45__cpo4cendE - _ZN40_INTERNAL_6237c41c_4_k_cu_7761280a_267694cuda3std3__419piecewise_constructE)
_ZN40_INTERNAL_6237c41c_4_k_cu_7761280a_267694cuda3std3__419piecewise_constructE:
	.zero		1
	.type		_ZN40_INTERNAL_6237c41c_4_k_cu_7761280a_267694cuda3std3__45__cpo4cendE,@object
	.size		_ZN40_INTERNAL_6237c41c_4_k_cu_7761280a_267694cuda3std3__45__cpo4cendE,(_ZN40_INTERNAL_6237c41c_4_k_cu_7761280a_267694cuda3std6ranges3__45__cpo4swapE - _ZN40_INTERNAL_6237c41c_4_k_cu_7761280a_267694cuda3std3__45__cpo4cendE)
_ZN40_INTERNAL_6237c41c_4_k_cu_7761280a_267694cuda3std3__45__cpo4cendE:
	.zero		1
	.type		_ZN40_INTERNAL_6237c41c_4_k_cu_7761280a_267694cuda3std6ranges3__45__cpo4swapE,@object
	.size		_ZN40_INTERNAL_6237c41c_4_k_cu_7761280a_267694cuda3std6ranges3__45__cpo4swapE,(.L_8 - _ZN40_INTERNAL_6237c41c_4_k_cu_7761280a_267694cuda3std6ranges3__45__cpo4swapE)
_ZN40_INTERNAL_6237c41c_4_k_cu_7761280a_267694cuda3std6ranges3__45__cpo4swapE:
	.zero		1
.L_8:


//--------------------- .nv.constant0._ZN7cutlass13device_kernelINS_4gemm6kernel13GemmUniversalIN4cute5tupleIJiiiiEEENS1_10collective13CollectiveMmaINS1_34MainloopSm90TmaGmmaWarpSpecializedILi5ENS5_IJNS4_1CILi1EEESB_SB_EEENS1_35KernelTmaWarpSpecializedCooperativeEEENS5_IJNSA_ILi256EEENSA_ILi64EEESG_EEENS_10bfloat16_tENS5_IJSB_llEEESI_NS5_IJlSB_lEEENS4_8TiledMMAINS4_8MMA_AtomIJNS4_4SM904GMMA27MMA_64x64x16_F32BF16BF16_SSILNSO_5MajorE1ELSQ_0ELNSO_7ScaleInE1ELSR_1EEEEEENS4_6LayoutINS5_IJNSA_ILi2EEESB_SB_EEENS5_IJSB_NSA_ILi0EEESX_EEEEENS5_IJNS4_10UnderscoreES10_S10_EEEEENS4_13SM90_TMA_LOADENS4_14ComposedLayoutINS4_7SwizzleILi3ELi4ELi3EEENS4_18smem_ptr_flag_bitsILi16EEENSU_INS5_IJSG_NSA_ILi8EEEEEENS5_IJSB_SG_EEEEEEEvNS4_8identityES13_NS14_IS16_S18_NSU_INS5_IJS19_SG_EEENS5_IJSG_SB_EEEEEEEvS1E_EENS_8epilogue10collective6detail29Sm90TmaWarpSpecializedAdapterINS1L_15DefaultEpilogueISI_SK_SK_NS1K_6thread17LinearCombinationISI_Li1EffLNS1P_9ScaleType4KindE0ELNS_15FloatRoundStyleE2ESI_EENS1_15EpilogueDefaultEEEEEvvEEEEvNT_6ParamsE --------------------------
	.section	.nv.constant0._ZN7cutlass13device_kernelINS_4gemm6kernel13GemmUniversalIN4cute5tupleIJiiiiEEENS1_10collective13CollectiveMmaINS1_34MainloopSm90TmaGmmaWarpSpecializedILi5ENS5_IJNS4_1CILi1EEESB_SB_EEENS1_35KernelTmaWarpSpecializedCooperativeEEENS5_IJNSA_ILi256EEENSA_ILi64EEESG_EEENS_10bfloat16_tENS5_IJSB_llEEESI_NS5_IJlSB_lEEENS4_8TiledMMAINS4_8MMA_AtomIJNS4_4SM904GMMA27MMA_64x64x16_F32BF16BF16_SSILNSO_5MajorE1ELSQ_0ELNSO_7ScaleInE1ELSR_1EEEEEENS4_6LayoutINS5_IJNSA_ILi2EEESB_SB_EEENS5_IJSB_NSA_ILi0EEESX_EEEEENS5_IJNS4_10UnderscoreES10_S10_EEEEENS4_13SM90_TMA_LOADENS4_14ComposedLayoutINS4_7SwizzleILi3ELi4ELi3EEENS4_18smem_ptr_flag_bitsILi16EEENSU_INS5_IJSG_NSA_ILi8EEEEEENS5_IJSB_SG_EEEEEEEvNS4_8identityES13_NS14_IS16_S18_NSU_INS5_IJS19_SG_EEENS5_IJSG_SB_EEEEEEEvS1E_EENS_8epilogue10collective6detail29Sm90TmaWarpSpecializedAdapterINS1L_15DefaultEpilogueISI_SK_SK_NS1K_6thread17LinearCombinationISI_Li1EffLNS1P_9ScaleType4KindE0ELNS_15FloatRoundStyleE2ESI_EENS1_15EpilogueDefaultEEEEEvvEEEEvNT_6ParamsE,"a",@progbits
	.sectionflags	@""
	.align	4
.nv.constant0._ZN7cutlass13device_kernelINS_4gemm6kernel13GemmUniversalIN4cute5tupleIJiiiiEEENS1_10collective13CollectiveMmaINS1_34MainloopSm90TmaGmmaWarpSpecializedILi5ENS5_IJNS4_1CILi1EEESB_SB_EEENS1_35KernelTmaWarpSpecializedCooperativeEEENS5_IJNSA_ILi256EEENSA_ILi64EEESG_EEENS_10bfloat16_tENS5_IJSB_llEEESI_NS5_IJlSB_lEEENS4_8TiledMMAINS4_8MMA_AtomIJNS4_4SM904GMMA27MMA_64x64x16_F32BF16BF16_SSILNSO_5MajorE1ELSQ_0ELNSO_7ScaleInE1ELSR_1EEEEEENS4_6LayoutINS5_IJNSA_ILi2EEESB_SB_EEENS5_IJSB_NSA_ILi0EEESX_EEEEENS5_IJNS4_10UnderscoreES10_S10_EEEEENS4_13SM90_TMA_LOADENS4_14ComposedLayoutINS4_7SwizzleILi3ELi4ELi3EEENS4_18smem_ptr_flag_bitsILi16EEENSU_INS5_IJSG_NSA_ILi8EEEEEENS5_IJSB_SG_EEEEEEEvNS4_8identityES13_NS14_IS16_S18_NSU_INS5_IJS19_SG_EEENS5_IJSG_SB_EEEEEEEvS1E_EENS_8epilogue10collective6detail29Sm90TmaWarpSpecializedAdapterINS1L_15DefaultEpilogueISI_SK_SK_NS1K_6thread17LinearCombinationISI_Li1EffLNS1P_9ScaleType4KindE0ELNS_15FloatRoundStyleE2ESI_EENS1_15EpilogueDefaultEEEEEvvEEEEvNT_6ParamsE:
	.zero		1664


//--------------------- SYMBOLS --------------------------

	.type		.nv.reservedSmem.offset0,@object
	.size		.nv.reservedSmem.offset0,0x4
	.type		__assertfail,@function
